//
// Generated by NVIDIA NVVM Compiler
//
// Compiler Build ID: CL-36424714
// Cuda compilation tools, release 13.0, V13.0.88
// Based on NVVM 20.0.0
//

.version 9.0
.target sm_100
.address_size 64

	// .globl	_Z12naive_kerneliiifPKfS0_fPf
// _ZZ11warp_tilingiiifPKfS0_fPfE2As has been demoted
// _ZZ11warp_tilingiiifPKfS0_fPfE2Bs has been demoted
// _ZZ20warp_tiling_improvediiifPKfS0_fPfE2As has been demoted
// _ZZ20warp_tiling_improvediiifPKfS0_fPfE2Bs has been demoted

.visible .entry _Z12naive_kerneliiifPKfS0_fPf(
	.param .u32 _Z12naive_kerneliiifPKfS0_fPf_param_0,
	.param .u32 _Z12naive_kerneliiifPKfS0_fPf_param_1,
	.param .u32 _Z12naive_kerneliiifPKfS0_fPf_param_2,
	.param .f32 _Z12naive_kerneliiifPKfS0_fPf_param_3,
	.param .u64 .ptr .align 1 _Z12naive_kerneliiifPKfS0_fPf_param_4,
	.param .u64 .ptr .align 1 _Z12naive_kerneliiifPKfS0_fPf_param_5,
	.param .f32 _Z12naive_kerneliiifPKfS0_fPf_param_6,
	.param .u64 .ptr .align 1 _Z12naive_kerneliiifPKfS0_fPf_param_7
)
{
	.reg .pred 	%p<13>;
	.reg .b32 	%r<47>;
	.reg .b32 	%f<73>;
	.reg .b64 	%rd<40>;

	ld.param.u32 	%r22, [_Z12naive_kerneliiifPKfS0_fPf_param_0];
	ld.param.u32 	%r23, [_Z12naive_kerneliiifPKfS0_fPf_param_1];
	ld.param.u32 	%r21, [_Z12naive_kerneliiifPKfS0_fPf_param_2];
	ld.param.f32 	%f13, [_Z12naive_kerneliiifPKfS0_fPf_param_3];
	ld.param.u64 	%rd5, [_Z12naive_kerneliiifPKfS0_fPf_param_4];
	ld.param.u64 	%rd6, [_Z12naive_kerneliiifPKfS0_fPf_param_5];
	ld.param.f32 	%f14, [_Z12naive_kerneliiifPKfS0_fPf_param_6];
	ld.param.u64 	%rd4, [_Z12naive_kerneliiifPKfS0_fPf_param_7];
	cvta.to.global.u64 	%rd1, %rd6;
	cvta.to.global.u64 	%rd2, %rd5;
	mov.u32 	%r24, %ctaid.x;
	shl.b32 	%r25, %r24, 5;
	mov.u32 	%r26, %tid.x;
	shr.u32 	%r27, %r26, 5;
	or.b32  	%r1, %r25, %r27;
	mov.u32 	%r28, %ctaid.y;
	shl.b32 	%r29, %r28, 5;
	and.b32  	%r30, %r26, 31;
	or.b32  	%r31, %r29, %r30;
	setp.ge.s32 	%p1, %r1, %r22;
	setp.ge.s32 	%p2, %r31, %r23;
	or.pred  	%p3, %p1, %p2;
	@%p3 bra 	$L__BB0_14;
	setp.lt.s32 	%p4, %r21, 1;
	mov.f32 	%f72, 0f00000000;
	@%p4 bra 	$L__BB0_13;
	mul.lo.s32 	%r3, %r21, %r1;
	and.b32  	%r4, %r21, 7;
	setp.lt.u32 	%p5, %r21, 8;
	mov.f32 	%f72, 0f00000000;
	mov.b32 	%r45, 0;
	@%p5 bra 	$L__BB0_5;
	and.b32  	%r45, %r21, 2147483640;
	neg.s32 	%r43, %r45;
	shl.b32 	%r7, %r23, 3;
	add.s64 	%rd3, %rd2, 16;
	mov.f32 	%f72, 0f00000000;
	mul.wide.s32 	%rd11, %r23, 4;
	mov.u32 	%r41, %r3;
	mov.u32 	%r42, %r31;
$L__BB0_4:
	.pragma "nounroll";
	mul.wide.s32 	%rd7, %r41, 4;
	add.s64 	%rd8, %rd3, %rd7;
	ld.global.f32 	%f19, [%rd8+-16];
	mul.wide.s32 	%rd9, %r42, 4;
	add.s64 	%rd10, %rd1, %rd9;
	ld.global.f32 	%f20, [%rd10];
	fma.rn.f32 	%f21, %f19, %f20, %f72;
	ld.global.f32 	%f22, [%rd8+-12];
	add.s64 	%rd12, %rd10, %rd11;
	ld.global.f32 	%f23, [%rd12];
	fma.rn.f32 	%f24, %f22, %f23, %f21;
	ld.global.f32 	%f25, [%rd8+-8];
	add.s64 	%rd13, %rd12, %rd11;
	ld.global.f32 	%f26, [%rd13];
	fma.rn.f32 	%f27, %f25, %f26, %f24;
	ld.global.f32 	%f28, [%rd8+-4];
	add.s64 	%rd14, %rd13, %rd11;
	ld.global.f32 	%f29, [%rd14];
	fma.rn.f32 	%f30, %f28, %f29, %f27;
	ld.global.f32 	%f31, [%rd8];
	add.s64 	%rd15, %rd14, %rd11;
	ld.global.f32 	%f32, [%rd15];
	fma.rn.f32 	%f33, %f31, %f32, %f30;
	ld.global.f32 	%f34, [%rd8+4];
	add.s64 	%rd16, %rd15, %rd11;
	ld.global.f32 	%f35, [%rd16];
	fma.rn.f32 	%f36, %f34, %f35, %f33;
	ld.global.f32 	%f37, [%rd8+8];
	add.s64 	%rd17, %rd16, %rd11;
	ld.global.f32 	%f38, [%rd17];
	fma.rn.f32 	%f39, %f37, %f38, %f36;
	ld.global.f32 	%f40, [%rd8+12];
	add.s64 	%rd18, %rd17, %rd11;
	ld.global.f32 	%f41, [%rd18];
	fma.rn.f32 	%f72, %f40, %f41, %f39;
	add.s32 	%r43, %r43, 8;
	add.s32 	%r42, %r42, %r7;
	add.s32 	%r41, %r41, 8;
	setp.ne.s32 	%p6, %r43, 0;
	@%p6 bra 	$L__BB0_4;
$L__BB0_5:
	setp.eq.s32 	%p7, %r4, 0;
	@%p7 bra 	$L__BB0_13;
	and.b32  	%r15, %r21, 3;
	setp.lt.u32 	%p8, %r4, 4;
	@%p8 bra 	$L__BB0_8;
	add.s32 	%r33, %r45, %r3;
	mul.wide.s32 	%rd19, %r33, 4;
	add.s64 	%rd20, %rd2, %rd19;
	ld.global.f32 	%f43, [%rd20];
	mad.lo.s32 	%r34, %r45, %r23, %r31;
	mul.wide.s32 	%rd21, %r34, 4;
	add.s64 	%rd22, %rd1, %rd21;
	ld.global.f32 	%f44, [%rd22];
	fma.rn.f32 	%f45, %f43, %f44, %f72;
	ld.global.f32 	%f46, [%rd20+4];
	mul.wide.s32 	%rd23, %r23, 4;
	add.s64 	%rd24, %rd22, %rd23;
	ld.global.f32 	%f47, [%rd24];
	fma.rn.f32 	%f48, %f46, %f47, %f45;
	ld.global.f32 	%f49, [%rd20+8];
	add.s64 	%rd25, %rd24, %rd23;
	ld.global.f32 	%f50, [%rd25];
	fma.rn.f32 	%f51, %f49, %f50, %f48;
	ld.global.f32 	%f52, [%rd20+12];
	add.s64 	%rd26, %rd25, %rd23;
	ld.global.f32 	%f53, [%rd26];
	fma.rn.f32 	%f72, %f52, %f53, %f51;
	add.s32 	%r45, %r45, 4;
$L__BB0_8:
	setp.eq.s32 	%p9, %r15, 0;
	@%p9 bra 	$L__BB0_13;
	setp.eq.s32 	%p10, %r15, 1;
	@%p10 bra 	$L__BB0_11;
	add.s32 	%r35, %r45, %r3;
	mul.wide.s32 	%rd27, %r35, 4;
	add.s64 	%rd28, %rd2, %rd27;
	ld.global.f32 	%f55, [%rd28];
	mad.lo.s32 	%r36, %r45, %r23, %r31;
	mul.wide.s32 	%rd29, %r36, 4;
	add.s64 	%rd30, %rd1, %rd29;
	ld.global.f32 	%f56, [%rd30];
	fma.rn.f32 	%f57, %f55, %f56, %f72;
	ld.global.f32 	%f58, [%rd28+4];
	mul.wide.s32 	%rd31, %r23, 4;
	add.s64 	%rd32, %rd30, %rd31;
	ld.global.f32 	%f59, [%rd32];
	fma.rn.f32 	%f72, %f58, %f59, %f57;
	add.s32 	%r45, %r45, 2;
$L__BB0_11:
	and.b32  	%r37, %r21, 1;
	setp.eq.b32 	%p11, %r37, 1;
	not.pred 	%p12, %p11;
	@%p12 bra 	$L__BB0_13;
	add.s32 	%r38, %r45, %r3;
	mul.wide.s32 	%rd33, %r38, 4;
	add.s64 	%rd34, %rd2, %rd33;
	ld.global.f32 	%f60, [%rd34];
	mad.lo.s32 	%r39, %r45, %r23, %r31;
	mul.wide.s32 	%rd35, %r39, 4;
	add.s64 	%rd36, %rd1, %rd35;
	ld.global.f32 	%f61, [%rd36];
	fma.rn.f32 	%f72, %f60, %f61, %f72;
$L__BB0_13:
	mad.lo.s32 	%r40, %r23, %r1, %r31;
	cvta.to.global.u64 	%rd37, %rd4;
	mul.wide.s32 	%rd38, %r40, 4;
	add.s64 	%rd39, %rd37, %rd38;
	ld.global.f32 	%f62, [%rd39];
	mul.f32 	%f63, %f14, %f62;
	fma.rn.f32 	%f64, %f13, %f72, %f63;
	st.global.f32 	[%rd39], %f64;
$L__BB0_14:
	ret;

}
	// .globl	_Z11warp_tilingiiifPKfS0_fPf
.visible .entry _Z11warp_tilingiiifPKfS0_fPf(
	.param .u32 _Z11warp_tilingiiifPKfS0_fPf_param_0,
	.param .u32 _Z11warp_tilingiiifPKfS0_fPf_param_1,
	.param .u32 _Z11warp_tilingiiifPKfS0_fPf_param_2,
	.param .f32 _Z11warp_tilingiiifPKfS0_fPf_param_3,
	.param .u64 .ptr .align 1 _Z11warp_tilingiiifPKfS0_fPf_param_4,
	.param .u64 .ptr .align 1 _Z11warp_tilingiiifPKfS0_fPf_param_5,
	.param .f32 _Z11warp_tilingiiifPKfS0_fPf_param_6,
	.param .u64 .ptr .align 1 _Z11warp_tilingiiifPKfS0_fPf_param_7
)
{
	.reg .pred 	%p<12>;
	.reg .b32 	%r<46>;
	.reg .b32 	%f<116>;
	.reg .b64 	%rd<13>;
	// demoted variable
	.shared .align 4 .b8 _ZZ11warp_tilingiiifPKfS0_fPfE2As[4096];
	// demoted variable
	.shared .align 4 .b8 _ZZ11warp_tilingiiifPKfS0_fPfE2Bs[4096];
	ld.param.u32 	%r24, [_Z11warp_tilingiiifPKfS0_fPf_param_0];
	ld.param.u32 	%r25, [_Z11warp_tilingiiifPKfS0_fPf_param_1];
	ld.param.u32 	%r26, [_Z11warp_tilingiiifPKfS0_fPf_param_2];
	ld.param.f32 	%f8, [_Z11warp_tilingiiifPKfS0_fPf_param_3];
	ld.param.u64 	%rd4, [_Z11warp_tilingiiifPKfS0_fPf_param_4];
	ld.param.u64 	%rd5, [_Z11warp_tilingiiifPKfS0_fPf_param_5];
	ld.param.f32 	%f9, [_Z11warp_tilingiiifPKfS0_fPf_param_6];
	ld.param.u64 	%rd6, [_Z11warp_tilingiiifPKfS0_fPf_param_7];
	mov.u32 	%r27, %tid.x;
	and.b32  	%r41, %r27, 31;
	shr.u32 	%r43, %r27, 5;
	mov.u32 	%r28, %ctaid.x;
	shl.b32 	%r29, %r28, 5;
	or.b32  	%r3, %r29, %r43;
	mov.u32 	%r30, %ctaid.y;
	shl.b32 	%r4, %r30, 5;
	or.b32  	%r5, %r4, %r41;
	setp.lt.s32 	%p1, %r26, 1;
	mov.f32 	%f115, 0f00000000;
	@%p1 bra 	$L__BB1_7;
	add.s32 	%r31, %r26, 31;
	shr.u32 	%r32, %r31, 5;
	shl.b32 	%r33, %r43, 7;
	mov.u32 	%r34, _ZZ11warp_tilingiiifPKfS0_fPfE2As;
	add.s32 	%r6, %r34, %r33;
	shl.b32 	%r35, %r41, 2;
	add.s32 	%r7, %r6, %r35;
	mov.u32 	%r36, _ZZ11warp_tilingiiifPKfS0_fPfE2Bs;
	add.s32 	%r9, %r36, %r35;
	add.s32 	%r8, %r9, %r33;
	neg.s32 	%r45, %r32;
	mad.lo.s32 	%r37, %r25, %r43, %r4;
	add.s32 	%r44, %r37, %r41;
	shl.b32 	%r12, %r25, 5;
	mad.lo.s32 	%r42, %r26, %r3, %r41;
	cvta.to.global.u64 	%rd1, %rd4;
	cvta.to.global.u64 	%rd2, %rd5;
	mov.f32 	%f115, 0f00000000;
$L__BB1_2:
	setp.ge.s32 	%p2, %r3, %r24;
	mul.wide.s32 	%rd7, %r42, 4;
	add.s64 	%rd3, %rd1, %rd7;
	setp.ge.s32 	%p3, %r41, %r26;
	mov.f32 	%f113, 0f00000000;
	or.pred  	%p4, %p2, %p3;
	@%p4 bra 	$L__BB1_4;
	ld.global.f32 	%f113, [%rd3];
$L__BB1_4:
	setp.ge.s32 	%p5, %r5, %r25;
	st.shared.f32 	[%r7], %f113;
	setp.ge.s32 	%p6, %r43, %r26;
	mov.f32 	%f114, 0f00000000;
	or.pred  	%p7, %p6, %p5;
	@%p7 bra 	$L__BB1_6;
	mul.wide.s32 	%rd8, %r44, 4;
	add.s64 	%rd9, %rd2, %rd8;
	ld.global.f32 	%f114, [%rd9];
$L__BB1_6:
	st.shared.f32 	[%r8], %f114;
	bar.sync 	0;
	ld.shared.f32 	%f14, [%r6];
	ld.shared.f32 	%f15, [%r9];
	fma.rn.f32 	%f16, %f14, %f15, %f115;
	ld.shared.f32 	%f17, [%r6+4];
	ld.shared.f32 	%f18, [%r9+128];
	fma.rn.f32 	%f19, %f17, %f18, %f16;
	ld.shared.f32 	%f20, [%r6+8];
	ld.shared.f32 	%f21, [%r9+256];
	fma.rn.f32 	%f22, %f20, %f21, %f19;
	ld.shared.f32 	%f23, [%r6+12];
	ld.shared.f32 	%f24, [%r9+384];
	fma.rn.f32 	%f25, %f23, %f24, %f22;
	ld.shared.f32 	%f26, [%r6+16];
	ld.shared.f32 	%f27, [%r9+512];
	fma.rn.f32 	%f28, %f26, %f27, %f25;
	ld.shared.f32 	%f29, [%r6+20];
	ld.shared.f32 	%f30, [%r9+640];
	fma.rn.f32 	%f31, %f29, %f30, %f28;
	ld.shared.f32 	%f32, [%r6+24];
	ld.shared.f32 	%f33, [%r9+768];
	fma.rn.f32 	%f34, %f32, %f33, %f31;
	ld.shared.f32 	%f35, [%r6+28];
	ld.shared.f32 	%f36, [%r9+896];
	fma.rn.f32 	%f37, %f35, %f36, %f34;
	ld.shared.f32 	%f38, [%r6+32];
	ld.shared.f32 	%f39, [%r9+1024];
	fma.rn.f32 	%f40, %f38, %f39, %f37;
	ld.shared.f32 	%f41, [%r6+36];
	ld.shared.f32 	%f42, [%r9+1152];
	fma.rn.f32 	%f43, %f41, %f42, %f40;
	ld.shared.f32 	%f44, [%r6+40];
	ld.shared.f32 	%f45, [%r9+1280];
	fma.rn.f32 	%f46, %f44, %f45, %f43;
	ld.shared.f32 	%f47, [%r6+44];
	ld.shared.f32 	%f48, [%r9+1408];
	fma.rn.f32 	%f49, %f47, %f48, %f46;
	ld.shared.f32 	%f50, [%r6+48];
	ld.shared.f32 	%f51, [%r9+1536];
	fma.rn.f32 	%f52, %f50, %f51, %f49;
	ld.shared.f32 	%f53, [%r6+52];
	ld.shared.f32 	%f54, [%r9+1664];
	fma.rn.f32 	%f55, %f53, %f54, %f52;
	ld.shared.f32 	%f56, [%r6+56];
	ld.shared.f32 	%f57, [%r9+1792];
	fma.rn.f32 	%f58, %f56, %f57, %f55;
	ld.shared.f32 	%f59, [%r6+60];
	ld.shared.f32 	%f60, [%r9+1920];
	fma.rn.f32 	%f61, %f59, %f60, %f58;
	ld.shared.f32 	%f62, [%r6+64];
	ld.shared.f32 	%f63, [%r9+2048];
	fma.rn.f32 	%f64, %f62, %f63, %f61;
	ld.shared.f32 	%f65, [%r6+68];
	ld.shared.f32 	%f66, [%r9+2176];
	fma.rn.f32 	%f67, %f65, %f66, %f64;
	ld.shared.f32 	%f68, [%r6+72];
	ld.shared.f32 	%f69, [%r9+2304];
	fma.rn.f32 	%f70, %f68, %f69, %f67;
	ld.shared.f32 	%f71, [%r6+76];
	ld.shared.f32 	%f72, [%r9+2432];
	fma.rn.f32 	%f73, %f71, %f72, %f70;
	ld.shared.f32 	%f74, [%r6+80];
	ld.shared.f32 	%f75, [%r9+2560];
	fma.rn.f32 	%f76, %f74, %f75, %f73;
	ld.shared.f32 	%f77, [%r6+84];
	ld.shared.f32 	%f78, [%r9+2688];
	fma.rn.f32 	%f79, %f77, %f78, %f76;
	ld.shared.f32 	%f80, [%r6+88];
	ld.shared.f32 	%f81, [%r9+2816];
	fma.rn.f32 	%f82, %f80, %f81, %f79;
	ld.shared.f32 	%f83, [%r6+92];
	ld.shared.f32 	%f84, [%r9+2944];
	fma.rn.f32 	%f85, %f83, %f84, %f82;
	ld.shared.f32 	%f86, [%r6+96];
	ld.shared.f32 	%f87, [%r9+3072];
	fma.rn.f32 	%f88, %f86, %f87, %f85;
	ld.shared.f32 	%f89, [%r6+100];
	ld.shared.f32 	%f90, [%r9+3200];
	fma.rn.f32 	%f91, %f89, %f90, %f88;
	ld.shared.f32 	%f92, [%r6+104];
	ld.shared.f32 	%f93, [%r9+3328];
	fma.rn.f32 	%f94, %f92, %f93, %f91;
	ld.shared.f32 	%f95, [%r6+108];
	ld.shared.f32 	%f96, [%r9+3456];
	fma.rn.f32 	%f97, %f95, %f96, %f94;
	ld.shared.f32 	%f98, [%r6+112];
	ld.shared.f32 	%f99, [%r9+3584];
	fma.rn.f32 	%f100, %f98, %f99, %f97;
	ld.shared.f32 	%f101, [%r6+116];
	ld.shared.f32 	%f102, [%r9+3712];
	fma.rn.f32 	%f103, %f101, %f102, %f100;
	ld.shared.f32 	%f104, [%r6+120];
	ld.shared.f32 	%f105, [%r9+3840];
	fma.rn.f32 	%f106, %f104, %f105, %f103;
	ld.shared.f32 	%f107, [%r6+124];
	ld.shared.f32 	%f108, [%r9+3968];
	fma.rn.f32 	%f115, %f107, %f108, %f106;
	bar.sync 	0;
	add.s32 	%r45, %r45, 1;
	setp.ne.s32 	%p8, %r45, 0;
	add.s32 	%r44, %r44, %r12;
	add.s32 	%r43, %r43, 32;
	add.s32 	%r42, %r42, 32;
	add.s32 	%r41, %r41, 32;
	@%p8 bra 	$L__BB1_2;
$L__BB1_7:
	setp.ge.s32 	%p9, %r3, %r24;
	setp.ge.s32 	%p10, %r5, %r25;
	or.pred  	%p11, %p9, %p10;
	@%p11 bra 	$L__BB1_9;
	mad.lo.s32 	%r40, %r25, %r3, %r5;
	cvta.to.global.u64 	%rd10, %rd6;
	mul.wide.s32 	%rd11, %r40, 4;
	add.s64 	%rd12, %rd10, %rd11;
	ld.global.f32 	%f109, [%rd12];
	mul.f32 	%f110, %f9, %f109;
	fma.rn.f32 	%f111, %f8, %f115, %f110;
	st.global.f32 	[%rd12], %f111;
$L__BB1_9:
	ret;

}
	// .globl	_Z20warp_tiling_improvediiifPKfS0_fPf
.visible .entry _Z20warp_tiling_improvediiifPKfS0_fPf(
	.param .u32 _Z20warp_tiling_improvediiifPKfS0_fPf_param_0,
	.param .u32 _Z20warp_tiling_improvediiifPKfS0_fPf_param_1,
	.param .u32 _Z20warp_tiling_improvediiifPKfS0_fPf_param_2,
	.param .f32 _Z20warp_tiling_improvediiifPKfS0_fPf_param_3,
	.param .u64 .ptr .align 1 _Z20warp_tiling_improvediiifPKfS0_fPf_param_4,
	.param .u64 .ptr .align 1 _Z20warp_tiling_improvediiifPKfS0_fPf_param_5,
	.param .f32 _Z20warp_tiling_improvediiifPKfS0_fPf_param_6,
	.param .u64 .ptr .align 1 _Z20warp_tiling_improvediiifPKfS0_fPf_param_7
)
{
	.reg .pred 	%p<12>;
	.reg .b32 	%r<46>;
	.reg .b32 	%f<116>;
	.reg .b64 	%rd<13>;
	// demoted variable
	.shared .align 4 .b8 _ZZ20warp_tiling_improvediiifPKfS0_fPfE2As[4224];
	// demoted variable
	.shared .align 4 .b8 _ZZ20warp_tiling_improvediiifPKfS0_fPfE2Bs[4224];
	ld.param.u32 	%r24, [_Z20warp_tiling_improvediiifPKfS0_fPf_param_0];
	ld.param.u32 	%r25, [_Z20warp_tiling_improvediiifPKfS0_fPf_param_1];
	ld.param.u32 	%r26, [_Z20warp_tiling_improvediiifPKfS0_fPf_param_2];
	ld.param.f32 	%f8, [_Z20warp_tiling_improvediiifPKfS0_fPf_param_3];
	ld.param.u64 	%rd4, [_Z20warp_tiling_improvediiifPKfS0_fPf_param_4];
	ld.param.u64 	%rd5, [_Z20warp_tiling_improvediiifPKfS0_fPf_param_5];
	ld.param.f32 	%f9, [_Z20warp_tiling_improvediiifPKfS0_fPf_param_6];
	ld.param.u64 	%rd6, [_Z20warp_tiling_improvediiifPKfS0_fPf_param_7];
	mov.u32 	%r27, %tid.x;
	and.b32  	%r41, %r27, 31;
	shr.u32 	%r43, %r27, 5;
	mov.u32 	%r28, %ctaid.x;
	shl.b32 	%r29, %r28, 5;
	or.b32  	%r3, %r29, %r43;
	mov.u32 	%r30, %ctaid.y;
	shl.b32 	%r4, %r30, 5;
	or.b32  	%r5, %r4, %r41;
	setp.lt.s32 	%p1, %r26, 1;
	mov.f32 	%f115, 0f00000000;
	@%p1 bra 	$L__BB2_7;
	add.s32 	%r31, %r26, 31;
	shr.u32 	%r32, %r31, 5;
	mul.lo.s32 	%r33, %r43, 132;
	mov.u32 	%r34, _ZZ20warp_tiling_improvediiifPKfS0_fPfE2As;
	add.s32 	%r6, %r34, %r33;
	shl.b32 	%r35, %r41, 2;
	add.s32 	%r7, %r6, %r35;
	mov.u32 	%r36, _ZZ20warp_tiling_improvediiifPKfS0_fPfE2Bs;
	add.s32 	%r9, %r36, %r35;
	add.s32 	%r8, %r9, %r33;
	neg.s32 	%r45, %r32;
	mad.lo.s32 	%r37, %r25, %r43, %r4;
	add.s32 	%r44, %r37, %r41;
	shl.b32 	%r12, %r25, 5;
	mad.lo.s32 	%r42, %r26, %r3, %r41;
	cvta.to.global.u64 	%rd1, %rd4;
	cvta.to.global.u64 	%rd2, %rd5;
	mov.f32 	%f115, 0f00000000;
$L__BB2_2:
	setp.ge.s32 	%p2, %r3, %r24;
	mul.wide.s32 	%rd7, %r42, 4;
	add.s64 	%rd3, %rd1, %rd7;
	setp.ge.s32 	%p3, %r41, %r26;
	mov.f32 	%f113, 0f00000000;
	or.pred  	%p4, %p2, %p3;
	@%p4 bra 	$L__BB2_4;
	ld.global.f32 	%f113, [%rd3];
$L__BB2_4:
	setp.ge.s32 	%p5, %r5, %r25;
	st.shared.f32 	[%r7], %f113;
	setp.ge.s32 	%p6, %r43, %r26;
	mov.f32 	%f114, 0f00000000;
	or.pred  	%p7, %p6, %p5;
	@%p7 bra 	$L__BB2_6;
	mul.wide.s32 	%rd8, %r44, 4;
	add.s64 	%rd9, %rd2, %rd8;
	ld.global.f32 	%f114, [%rd9];
$L__BB2_6:
	st.shared.f32 	[%r8], %f114;
	bar.sync 	0;
	ld.shared.f32 	%f14, [%r6];
	ld.shared.f32 	%f15, [%r9];
	fma.rn.f32 	%f16, %f14, %f15, %f115;
	ld.shared.f32 	%f17, [%r6+4];
	ld.shared.f32 	%f18, [%r9+132];
	fma.rn.f32 	%f19, %f17, %f18, %f16;
	ld.shared.f32 	%f20, [%r6+8];
	ld.shared.f32 	%f21, [%r9+264];
	fma.rn.f32 	%f22, %f20, %f21, %f19;
	ld.shared.f32 	%f23, [%r6+12];
	ld.shared.f32 	%f24, [%r9+396];
	fma.rn.f32 	%f25, %f23, %f24, %f22;
	ld.shared.f32 	%f26, [%r6+16];
	ld.shared.f32 	%f27, [%r9+528];
	fma.rn.f32 	%f28, %f26, %f27, %f25;
	ld.shared.f32 	%f29, [%r6+20];
	ld.shared.f32 	%f30, [%r9+660];
	fma.rn.f32 	%f31, %f29, %f30, %f28;
	ld.shared.f32 	%f32, [%r6+24];
	ld.shared.f32 	%f33, [%r9+792];
	fma.rn.f32 	%f34, %f32, %f33, %f31;
	ld.shared.f32 	%f35, [%r6+28];
	ld.shared.f32 	%f36, [%r9+924];
	fma.rn.f32 	%f37, %f35, %f36, %f34;
	ld.shared.f32 	%f38, [%r6+32];
	ld.shared.f32 	%f39, [%r9+1056];
	fma.rn.f32 	%f40, %f38, %f39, %f37;
	ld.shared.f32 	%f41, [%r6+36];
	ld.shared.f32 	%f42, [%r9+1188];
	fma.rn.f32 	%f43, %f41, %f42, %f40;
	ld.shared.f32 	%f44, [%r6+40];
	ld.shared.f32 	%f45, [%r9+1320];
	fma.rn.f32 	%f46, %f44, %f45, %f43;
	ld.shared.f32 	%f47, [%r6+44];
	ld.shared.f32 	%f48, [%r9+1452];
	fma.rn.f32 	%f49, %f47, %f48, %f46;
	ld.shared.f32 	%f50, [%r6+48];
	ld.shared.f32 	%f51, [%r9+1584];
	fma.rn.f32 	%f52, %f50, %f51, %f49;
	ld.shared.f32 	%f53, [%r6+52];
	ld.shared.f32 	%f54, [%r9+1716];
	fma.rn.f32 	%f55, %f53, %f54, %f52;
	ld.shared.f32 	%f56, [%r6+56];
	ld.shared.f32 	%f57, [%r9+1848];
	fma.rn.f32 	%f58, %f56, %f57, %f55;
	ld.shared.f32 	%f59, [%r6+60];
	ld.shared.f32 	%f60, [%r9+1980];
	fma.rn.f32 	%f61, %f59, %f60, %f58;
	ld.shared.f32 	%f62, [%r6+64];
	ld.shared.f32 	%f63, [%r9+2112];
	fma.rn.f32 	%f64, %f62, %f63, %f61;
	ld.shared.f32 	%f65, [%r6+68];
	ld.shared.f32 	%f66, [%r9+2244];
	fma.rn.f32 	%f67, %f65, %f66, %f64;
	ld.shared.f32 	%f68, [%r6+72];
	ld.shared.f32 	%f69, [%r9+2376];
	fma.rn.f32 	%f70, %f68, %f69, %f67;
	ld.shared.f32 	%f71, [%r6+76];
	ld.shared.f32 	%f72, [%r9+2508];
	fma.rn.f32 	%f73, %f71, %f72, %f70;
	ld.shared.f32 	%f74, [%r6+80];
	ld.shared.f32 	%f75, [%r9+2640];
	fma.rn.f32 	%f76, %f74, %f75, %f73;
	ld.shared.f32 	%f77, [%r6+84];
	ld.shared.f32 	%f78, [%r9+2772];
	fma.rn.f32 	%f79, %f77, %f78, %f76;
	ld.shared.f32 	%f80, [%r6+88];
	ld.shared.f32 	%f81, [%r9+2904];
	fma.rn.f32 	%f82, %f80, %f81, %f79;
	ld.shared.f32 	%f83, [%r6+92];
	ld.shared.f32 	%f84, [%r9+3036];
	fma.rn.f32 	%f85, %f83, %f84, %f82;
	ld.shared.f32 	%f86, [%r6+96];
	ld.shared.f32 	%f87, [%r9+3168];
	fma.rn.f32 	%f88, %f86, %f87, %f85;
	ld.shared.f32 	%f89, [%r6+100];
	ld.shared.f32 	%f90, [%r9+3300];
	fma.rn.f32 	%f91, %f89, %f90, %f88;
	ld.shared.f32 	%f92, [%r6+104];
	ld.shared.f32 	%f93, [%r9+3432];
	fma.rn.f32 	%f94, %f92, %f93, %f91;
	ld.shared.f32 	%f95, [%r6+108];
	ld.shared.f32 	%f96, [%r9+3564];
	fma.rn.f32 	%f97, %f95, %f96, %f94;
	ld.shared.f32 	%f98, [%r6+112];
	ld.shared.f32 	%f99, [%r9+3696];
	fma.rn.f32 	%f100, %f98, %f99, %f97;
	ld.shared.f32 	%f101, [%r6+116];
	ld.shared.f32 	%f102, [%r9+3828];
	fma.rn.f32 	%f103, %f101, %f102, %f100;
	ld.shared.f32 	%f104, [%r6+120];
	ld.shared.f32 	%f105, [%r9+3960];
	fma.rn.f32 	%f106, %f104, %f105, %f103;
	ld.shared.f32 	%f107, [%r6+124];
	ld.shared.f32 	%f108, [%r9+4092];
	fma.rn.f32 	%f115, %f107, %f108, %f106;
	bar.sync 	0;
	add.s32 	%r45, %r45, 1;
	setp.ne.s32 	%p8, %r45, 0;
	add.s32 	%r44, %r44, %r12;
	add.s32 	%r43, %r43, 32;
	add.s32 	%r42, %r42, 32;
	add.s32 	%r41, %r41, 32;
	@%p8 bra 	$L__BB2_2;
$L__BB2_7:
	setp.ge.s32 	%p9, %r3, %r24;
	setp.ge.s32 	%p10, %r5, %r25;
	or.pred  	%p11, %p9, %p10;
	@%p11 bra 	$L__BB2_9;
	mad.lo.s32 	%r40, %r25, %r3, %r5;
	cvta.to.global.u64 	%rd10, %rd6;
	mul.wide.s32 	%rd11, %r40, 4;
	add.s64 	%rd12, %rd10, %rd11;
	ld.global.f32 	%f109, [%rd12];
	mul.f32 	%f110, %f9, %f109;
	fma.rn.f32 	%f111, %f8, %f115, %f110;
	st.global.f32 	[%rd12], %f111;
$L__BB2_9:
	ret;

}


// ===== COMPILED SASS (sm_100) =====

	.target	sm_100

	.elftype	@"ET_EXEC"


//--------------------- .note.nv.tkinfo           --------------------------
	.section	.note.nv.tkinfo,"",@"SHT_NOTE"
	.sectionflags	@"SHF_NOTE_NV_TKINFO"
	.tkinfo
        /*0018*/ 	.word	0x00000002
        /*0030*/ 	.string	""
        /*0030*/ 	.string	"ptxas"
        /*0030*/ 	.string	"Cuda compilation tools, release 13.0, V13.0.88"
        /*0030*/ 	.string	"Build cuda_13.0.r13.0/compiler.36424714_0"
        /*0030*/ 	.string	"-arch sm_100 -m 64 "



//--------------------- .note.nv.cuinfo           --------------------------
	.section	.note.nv.cuinfo,"",@"SHT_NOTE"
	.sectionflags	@"SHF_NOTE_NV_CUINFO"
        /*0018*/ 	.short	0x0002
        /*001a*/ 	.short	0x0064
        /*001c*/ 	.short	0x0082
	.zero		2


//--------------------- .nv.info                  --------------------------
	.section	.nv.info,"",@"SHT_CUDA_INFO"
	.align	4


	//----- nvinfo : EIATTR_REGCOUNT
	.align		4
        /*0000*/ 	.byte	0x04, 0x2f
        /*0002*/ 	.short	(.L_1 - .L_0)
	.align		4
.L_0:
        /*0004*/ 	.word	index@(_Z12naive_kerneliiifPKfS0_fPf)
        /*0008*/ 	.word	0x00000020


	//----- nvinfo : EIATTR_FRAME_SIZE
	.align		4
.L_1:
        /*000c*/ 	.byte	0x04, 0x11
        /*000e*/ 	.short	(.L_3 - .L_2)
	.align		4
.L_2:
        /*0010*/ 	.word	index@(_Z12naive_kerneliiifPKfS0_fPf)
        /*0014*/ 	.word	0x00000000


	//----- nvinfo : EIATTR_REGCOUNT
	.align		4
.L_3:
        /*0018*/ 	.byte	0x04, 0x2f
        /*001a*/ 	.short	(.L_5 - .L_4)
	.align		4
.L_4:
        /*001c*/ 	.word	index@(_Z11warp_tilingiiifPKfS0_fPf)
        /*0020*/ 	.word	0x00000020


	//----- nvinfo : EIATTR_FRAME_SIZE
	.align		4
.L_5:
        /*0024*/ 	.byte	0x04, 0x11
        /*0026*/ 	.short	(.L_7 - .L_6)
	.align		4
.L_6:
        /*0028*/ 	.word	index@(_Z11warp_tilingiiifPKfS0_fPf)
        /*002c*/ 	.word	0x00000000


	//----- nvinfo : EIATTR_REGCOUNT
	.align		4
.L_7:
        /*0030*/ 	.byte	0x04, 0x2f
        /*0032*/ 	.short	(.L_9 - .L_8)
	.align		4
.L_8:
        /*0034*/ 	.word	index@(_Z20warp_tiling_improvediiifPKfS0_fPf)
        /*0038*/ 	.word	0x0000001e


	//----- nvinfo : EIATTR_FRAME_SIZE
	.align		4
.L_9:
        /*003c*/ 	.byte	0x04, 0x11
        /*003e*/ 	.short	(.L_11 - .L_10)
	.align		4
.L_10:
        /*0040*/ 	.word	index@(_Z20warp_tiling_improvediiifPKfS0_fPf)
        /*0044*/ 	.word	0x00000000


	//----- nvinfo : EIATTR_MIN_STACK_SIZE
	.align		4
.L_11:
        /*0048*/ 	.byte	0x04, 0x12
        /*004a*/ 	.short	(.L_13 - .L_12)
	.align		4
.L_12:
        /*004c*/ 	.word	index@(_Z20warp_tiling_improvediiifPKfS0_fPf)
        /*0050*/ 	.word	0x00000000


	//----- nvinfo : EIATTR_MIN_STACK_SIZE
	.align		4
.L_13:
        /*0054*/ 	.byte	0x04, 0x12
        /*0056*/ 	.short	(.L_15 - .L_14)
	.align		4
.L_14:
        /*0058*/ 	.word	index@(_Z11warp_tilingiiifPKfS0_fPf)
        /*005c*/ 	.word	0x00000000


	//----- nvinfo : EIATTR_MIN_STACK_SIZE
	.align		4
.L_15:
        /*0060*/ 	.byte	0x04, 0x12
        /*0062*/ 	.short	(.L_17 - .L_16)
	.align		4
.L_16:
        /*0064*/ 	.word	index@(_Z12naive_kerneliiifPKfS0_fPf)
        /*0068*/ 	.word	0x00000000
.L_17:


//--------------------- .nv.compat                --------------------------
	.section	.nv.compat,"",@"SHT_CUDA_COMPAT_INFO"
	.align	4
        /*0000*/ 	.byte	0x02, 0x09, 0x00, 0x00, 0x02, 0x02, 0x01, 0x00, 0x02, 0x05, 0x05, 0x00, 0x03, 0x07, 0x01, 0x01
        /*0010*/ 	.byte	0x02, 0x03, 0x00, 0x00, 0x02, 0x06, 0x01, 0x00, 0x04, 0x0b, 0x08, 0x00, 0x09, 0x00, 0x00, 0x00
        /*0020*/ 	.byte	0x00, 0x00, 0x00, 0x00


//--------------------- .nv.info._Z20warp_tiling_improvediiifPKfS0_fPf --------------------------
	.section	.nv.info._Z20warp_tiling_improvediiifPKfS0_fPf,"",@"SHT_CUDA_INFO"
	.sectionflags	@""
	.align	4


	//----- nvinfo : EIATTR_CUDA_API_VERSION
	.align		4
        /*0000*/ 	.byte	0x04, 0x37
        /*0002*/ 	.short	(.L_19 - .L_18)
.L_18:
        /*0004*/ 	.word	0x00000082


	//----- nvinfo : EIATTR_KPARAM_INFO
	.align		4
.L_19:
        /*0008*/ 	.byte	0x04, 0x17
        /*000a*/ 	.short	(.L_21 - .L_20)
.L_20:
        /*000c*/ 	.word	0x00000000
        /*0010*/ 	.short	0x0007
        /*0012*/ 	.short	0x0028
        /*0014*/ 	.byte	0x00, 0xf5, 0x21, 0x00


	//----- nvinfo : EIATTR_KPARAM_INFO
	.align		4
.L_21:
        /*0018*/ 	.byte	0x04, 0x17
        /*001a*/ 	.short	(.L_23 - .L_22)
.L_22:
        /*001c*/ 	.word	0x00000000
        /*0020*/ 	.short	0x0006
        /*0022*/ 	.short	0x0020
        /*0024*/ 	.byte	0x00, 0xf0, 0x11, 0x00


	//----- nvinfo : EIATTR_KPARAM_INFO
	.align		4
.L_23:
        /*0028*/ 	.byte	0x04, 0x17
        /*002a*/ 	.short	(.L_25 - .L_24)
.L_24:
        /*002c*/ 	.word	0x00000000
        /*0030*/ 	.short	0x0005
        /*0032*/ 	.short	0x0018
        /*0034*/ 	.byte	0x00, 0xf5, 0x21, 0x00


	//----- nvinfo : EIATTR_KPARAM_INFO
	.align		4
.L_25:
        /*0038*/ 	.byte	0x04, 0x17
        /*003a*/ 	.short	(.L_27 - .L_26)
.L_26:
        /*003c*/ 	.word	0x00000000
        /*0040*/ 	.short	0x0004
        /*0042*/ 	.short	0x0010
        /*0044*/ 	.byte	0x00, 0xf5, 0x21, 0x00


	//----- nvinfo : EIATTR_KPARAM_INFO
	.align		4
.L_27:
        /*0048*/ 	.byte	0x04, 0x17
        /*004a*/ 	.short	(.L_29 - .L_28)
.L_28:
        /*004c*/ 	.word	0x00000000
        /*0050*/ 	.short	0x0003
        /*0052*/ 	.short	0x000c
        /*0054*/ 	.byte	0x00, 0xf0, 0x11, 0x00


	//----- nvinfo : EIATTR_KPARAM_INFO
	.align		4
.L_29:
        /*0058*/ 	.byte	0x04, 0x17
        /*005a*/ 	.short	(.L_31 - .L_30)
.L_30:
        /*005c*/ 	.word	0x00000000
        /*0060*/ 	.short	0x0002
        /*0062*/ 	.short	0x0008
        /*0064*/ 	.byte	0x00, 0xf0, 0x11, 0x00


	//----- nvinfo : EIATTR_KPARAM_INFO
	.align		4
.L_31:
        /*0068*/ 	.byte	0x04, 0x17
        /*006a*/ 	.short	(.L_33 - .L_32)
.L_32:
        /*006c*/ 	.word	0x00000000
        /*0070*/ 	.short	0x0001
        /*0072*/ 	.short	0x0004
        /*0074*/ 	.byte	0x00, 0xf0, 0x11, 0x00


	//----- nvinfo : EIATTR_KPARAM_INFO
	.align		4
.L_33:
        /*0078*/ 	.byte	0x04, 0x17
        /*007a*/ 	.short	(.L_35 - .L_34)
.L_34:
        /*007c*/ 	.word	0x00000000
        /*0080*/ 	.short	0x0000
        /*0082*/ 	.short	0x0000
        /*0084*/ 	.byte	0x00, 0xf0, 0x11, 0x00


	//----- nvinfo : EIATTR_SPARSE_MMA_MASK
	.align		4
.L_35:
        /*0088*/ 	.byte	0x03, 0x50
        /*008a*/ 	.short	0x0000


	//----- nvinfo : EIATTR_MAXREG_COUNT
	.align		4
        /*008c*/ 	.byte	0x03, 0x1b
        /*008e*/ 	.short	0x00ff


	//----- nvinfo : EIATTR_NUM_BARRIERS
	.align		4
        /*0090*/ 	.byte	0x02, 0x4c
        /*0092*/ 	.byte	0x01
	.zero		1


	//----- nvinfo : EIATTR_MERCURY_ISA_VERSION
	.align		4
        /*0094*/ 	.byte	0x03, 0x5f
        /*0096*/ 	.short	0x0101


	//----- nvinfo : EIATTR_VRC_CTA_INIT_COUNT
	.align		4
        /*0098*/ 	.byte	0x02, 0x4a
	.zero		1
	.zero		1


	//----- nvinfo : EIATTR_EXIT_INSTR_OFFSETS
	.align		4
        /*009c*/ 	.byte	0x04, 0x1c
        /*009e*/ 	.short	(.L_37 - .L_36)


	//   ....[0]....
.L_36:
        /*00a0*/ 	.word	0x000009d0


	//   ....[1]....
        /*00a4*/ 	.word	0x00000a70


	//----- nvinfo : EIATTR_CBANK_PARAM_SIZE
	.align		4
.L_37:
        /*00a8*/ 	.byte	0x03, 0x19
        /*00aa*/ 	.short	0x0030


	//----- nvinfo : EIATTR_PARAM_CBANK
	.align		4
        /*00ac*/ 	.byte	0x04, 0x0a
        /*00ae*/ 	.short	(.L_39 - .L_38)
	.align		4
.L_38:
        /*00b0*/ 	.word	index@(.nv.constant0._Z20warp_tiling_improvediiifPKfS0_fPf)
        /*00b4*/ 	.short	0x0380
        /*00b6*/ 	.short	0x0030


	//----- nvinfo : EIATTR_SW_WAR
	.align		4
.L_39:
        /*00b8*/ 	.byte	0x04, 0x36
        /*00ba*/ 	.short	(.L_41 - .L_40)
.L_40:
        /*00bc*/ 	.word	0x00000008
.L_41:


//--------------------- .nv.info._Z11warp_tilingiiifPKfS0_fPf --------------------------
	.section	.nv.info._Z11warp_tilingiiifPKfS0_fPf,"",@"SHT_CUDA_INFO"
	.sectionflags	@""
	.align	4


	//----- nvinfo : EIATTR_CUDA_API_VERSION
	.align		4
        /*0000*/ 	.byte	0x04, 0x37
        /*0002*/ 	.short	(.L_43 - .L_42)
.L_42:
        /*0004*/ 	.word	0x00000082


	//----- nvinfo : EIATTR_KPARAM_INFO
	.align		4
.L_43:
        /*0008*/ 	.byte	0x04, 0x17
        /*000a*/ 	.short	(.L_45 - .L_44)
.L_44:
        /*000c*/ 	.word	0x00000000
        /*0010*/ 	.short	0x0007
        /*0012*/ 	.short	0x0028
        /*0014*/ 	.byte	0x00, 0xf5, 0x21, 0x00


	//----- nvinfo : EIATTR_KPARAM_INFO
	.align		4
.L_45:
        /*0018*/ 	.byte	0x04, 0x17
        /*001a*/ 	.short	(.L_47 - .L_46)
.L_46:
        /*001c*/ 	.word	0x00000000
        /*0020*/ 	.short	0x0006
        /*0022*/ 	.short	0x0020
        /*0024*/ 	.byte	0x00, 0xf0, 0x11, 0x00


	//----- nvinfo : EIATTR_KPARAM_INFO
	.align		4
.L_47:
        /*0028*/ 	.byte	0x04, 0x17
        /*002a*/ 	.short	(.L_49 - .L_48)
.L_48:
        /*002c*/ 	.word	0x00000000
        /*0030*/ 	.short	0x0005
        /*0032*/ 	.short	0x0018
        /*0034*/ 	.byte	0x00, 0xf5, 0x21, 0x00


	//----- nvinfo : EIATTR_KPARAM_INFO
	.align		4
.L_49:
        /*0038*/ 	.byte	0x04, 0x17
        /*003a*/ 	.short	(.L_51 - .L_50)
.L_50:
        /*003c*/ 	.word	0x00000000
        /*0040*/ 	.short	0x0004
        /*0042*/ 	.short	0x0010
        /*0044*/ 	.byte	0x00, 0xf5, 0x21, 0x00


	//----- nvinfo : EIATTR_KPARAM_INFO
	.align		4
.L_51:
        /*0048*/ 	.byte	0x04, 0x17
        /*004a*/ 	.short	(.L_53 - .L_52)
.L_52:
        /*004c*/ 	.word	0x00000000
        /*0050*/ 	.short	0x0003
        /*0052*/ 	.short	0x000c
        /*0054*/ 	.byte	0x00, 0xf0, 0x11, 0x00


	//----- nvinfo : EIATTR_KPARAM_INFO
	.align		4
.L_53:
        /*0058*/ 	.byte	0x04, 0x17
        /*005a*/ 	.short	(.L_55 - .L_54)
.L_54:
        /*005c*/ 	.word	0x00000000
        /*0060*/ 	.short	0x0002
        /*0062*/ 	.short	0x0008
        /*0064*/ 	.byte	0x00, 0xf0, 0x11, 0x00


	//----- nvinfo : EIATTR_KPARAM_INFO
	.align		4
.L_55:
        /*0068*/ 	.byte	0x04, 0x17
        /*006a*/ 	.short	(.L_57 - .L_56)
.L_56:
        /*006c*/ 	.word	0x00000000
        /*0070*/ 	.short	0x0001
        /*0072*/ 	.short	0x0004
        /*0074*/ 	.byte	0x00, 0xf0, 0x11, 0x00


	//----- nvinfo : EIATTR_KPARAM_INFO
	.align		4
.L_57:
        /*0078*/ 	.byte	0x04, 0x17
        /*007a*/ 	.short	(.L_59 - .L_58)
.L_58:
        /*007c*/ 	.word	0x00000000
        /*0080*/ 	.short	0x0000
        /*0082*/ 	.short	0x0000
        /*0084*/ 	.byte	0x00, 0xf0, 0x11, 0x00


	//----- nvinfo : EIATTR_SPARSE_MMA_MASK
	.align		4
.L_59:
        /*0088*/ 	.byte	0x03, 0x50
        /*008a*/ 	.short	0x0000


	//----- nvinfo : EIATTR_MAXREG_COUNT
	.align		4
        /*008c*/ 	.byte	0x03, 0x1b
        /*008e*/ 	.short	0x00ff


	//----- nvinfo : EIATTR_NUM_BARRIERS
	.align		4
        /*0090*/ 	.byte	0x02, 0x4c
        /*0092*/ 	.byte	0x01
	.zero		1


	//----- nvinfo : EIATTR_MERCURY_ISA_VERSION
	.align		4
        /*0094*/ 	.byte	0x03, 0x5f
        /*0096*/ 	.short	0x0101


	//----- nvinfo : EIATTR_VRC_CTA_INIT_COUNT
	.align		4
        /*0098*/ 	.byte	0x02, 0x4a
	.zero		1
	.zero		1


	//----- nvinfo : EIATTR_EXIT_INSTR_OFFSETS
	.align		4
        /*009c*/ 	.byte	0x04, 0x1c
        /*009e*/ 	.short	(.L_61 - .L_60)


	//   ....[0]....
.L_60:
        /*00a0*/ 	.word	0x00000850


	//   ....[1]....
        /*00a4*/ 	.word	0x000008f0


	//----- nvinfo : EIATTR_CBANK_PARAM_SIZE
	.align		4
.L_61:
        /*00a8*/ 	.byte	0x03, 0x19
        /*00aa*/ 	.short	0x0030


	//----- nvinfo : EIATTR_PARAM_CBANK
	.align		4
        /*00ac*/ 	.byte	0x04, 0x0a
        /*00ae*/ 	.short	(.L_63 - .L_62)
	.align		4
.L_62:
        /*00b0*/ 	.word	index@(.nv.constant0._Z11warp_tilingiiifPKfS0_fPf)
        /*00b4*/ 	.short	0x0380
        /*00b6*/ 	.short	0x0030


	//----- nvinfo : EIATTR_SW_WAR
	.align		4
.L_63:
        /*00b8*/ 	.byte	0x04, 0x36
        /*00ba*/ 	.short	(.L_65 - .L_64)
.L_64:
        /*00bc*/ 	.word	0x00000008
.L_65:


//--------------------- .nv.info._Z12naive_kerneliiifPKfS0_fPf --------------------------
	.section	.nv.info._Z12naive_kerneliiifPKfS0_fPf,"",@"SHT_CUDA_INFO"
	.sectionflags	@""
	.align	4


	//----- nvinfo : EIATTR_CUDA_API_VERSION
	.align		4
        /*0000*/ 	.byte	0x04, 0x37
        /*0002*/ 	.short	(.L_67 - .L_66)
.L_66:
        /*0004*/ 	.word	0x00000082


	//----- nvinfo : EIATTR_KPARAM_INFO
	.align		4
.L_67:
        /*0008*/ 	.byte	0x04, 0x17
        /*000a*/ 	.short	(.L_69 - .L_68)
.L_68:
        /*000c*/ 	.word	0x00000000
        /*0010*/ 	.short	0x0007
        /*0012*/ 	.short	0x0028
        /*0014*/ 	.byte	0x00, 0xf5, 0x21, 0x00


	//----- nvinfo : EIATTR_KPARAM_INFO
	.align		4
.L_69:
        /*0018*/ 	.byte	0x04, 0x17
        /*001a*/ 	.short	(.L_71 - .L_70)
.L_70:
        /*001c*/ 	.word	0x00000000
        /*0020*/ 	.short	0x0006
        /*0022*/ 	.short	0x0020
        /*0024*/ 	.byte	0x00, 0xf0, 0x11, 0x00


	//----- nvinfo : EIATTR_KPARAM_INFO
	.align		4
.L_71:
        /*0028*/ 	.byte	0x04, 0x17
        /*002a*/ 	.short	(.L_73 - .L_72)
.L_72:
        /*002c*/ 	.word	0x00000000
        /*0030*/ 	.short	0x0005
        /*0032*/ 	.short	0x0018
        /*0034*/ 	.byte	0x00, 0xf5, 0x21, 0x00


	//----- nvinfo : EIATTR_KPARAM_INFO
	.align		4
.L_73:
        /*0038*/ 	.byte	0x04, 0x17
        /*003a*/ 	.short	(.L_75 - .L_74)
.L_74:
        /*003c*/ 	.word	0x00000000
        /*0040*/ 	.short	0x0004
        /*0042*/ 	.short	0x0010
        /*0044*/ 	.byte	0x00, 0xf5, 0x21, 0x00


	//----- nvinfo : EIATTR_KPARAM_INFO
	.align		4
.L_75:
        /*0048*/ 	.byte	0x04, 0x17
        /*004a*/ 	.short	(.L_77 - .L_76)
.L_76:
        /*004c*/ 	.word	0x00000000
        /*0050*/ 	.short	0x0003
        /*0052*/ 	.short	0x000c
        /*0054*/ 	.byte	0x00, 0xf0, 0x11, 0x00


	//----- nvinfo : EIATTR_KPARAM_INFO
	.align		4
.L_77:
        /*0058*/ 	.byte	0x04, 0x17
        /*005a*/ 	.short	(.L_79 - .L_78)
.L_78:
        /*005c*/ 	.word	0x00000000
        /*0060*/ 	.short	0x0002
        /*0062*/ 	.short	0x0008
        /*0064*/ 	.byte	0x00, 0xf0, 0x11, 0x00


	//----- nvinfo : EIATTR_KPARAM_INFO
	.align		4
.L_79:
        /*0068*/ 	.byte	0x04, 0x17
        /*006a*/ 	.short	(.L_81 - .L_80)
.L_80:
        /*006c*/ 	.word	0x00000000
        /*0070*/ 	.short	0x0001
        /*0072*/ 	.short	0x0004
        /*0074*/ 	.byte	0x00, 0xf0, 0x11, 0x00


	//----- nvinfo : EIATTR_KPARAM_INFO
	.align		4
.L_81:
        /*0078*/ 	.byte	0x04, 0x17
        /*007a*/ 	.short	(.L_83 - .L_82)
.L_82:
        /*007c*/ 	.word	0x00000000
        /*0080*/ 	.short	0x0000
        /*0082*/ 	.short	0x0000
        /*0084*/ 	.byte	0x00, 0xf0, 0x11, 0x00


	//----- nvinfo : EIATTR_SPARSE_MMA_MASK
	.align		4
.L_83:
        /*0088*/ 	.byte	0x03, 0x50
        /*008a*/ 	.short	0x0000


	//----- nvinfo : EIATTR_MAXREG_COUNT
	.align		4
        /*008c*/ 	.byte	0x03, 0x1b
        /*008e*/ 	.short	0x00ff


	//----- nvinfo : EIATTR_MERCURY_ISA_VERSION
	.align		4
        /*0090*/ 	.byte	0x03, 0x5f
        /*0092*/ 	.short	0x0101


	//----- nvinfo : EIATTR_VRC_CTA_INIT_COUNT
	.align		4
        /*0094*/ 	.byte	0x02, 0x4a
	.zero		1
	.zero		1


	//----- nvinfo : EIATTR_EXIT_INSTR_OFFSETS
	.align		4
        /*0098*/ 	.byte	0x04, 0x1c
        /*009a*/ 	.short	(.L_85 - .L_84)


	//   ....[0]....
.L_84:
        /*009c*/ 	.word	0x000000c0


	//   ....[1]....
        /*00a0*/ 	.word	0x00000890


	//----- nvinfo : EIATTR_CBANK_PARAM_SIZE
	.align		4
.L_85:
        /*00a4*/ 	.byte	0x03, 0x19
        /*00a6*/ 	.short	0x0030


	//----- nvinfo : EIATTR_PARAM_CBANK
	.align		4
        /*00a8*/ 	.byte	0x04, 0x0a
        /*00aa*/ 	.short	(.L_87 - .L_86)
	.align		4
.L_86:
        /*00ac*/ 	.word	index@(.nv.constant0._Z12naive_kerneliiifPKfS0_fPf)
        /*00b0*/ 	.short	0x0380
        /*00b2*/ 	.short	0x0030


	//----- nvinfo : EIATTR_SW_WAR
	.align		4
.L_87:
        /*00b4*/ 	.byte	0x04, 0x36
        /*00b6*/ 	.short	(.L_89 - .L_88)
.L_88:
        /*00b8*/ 	.word	0x00000008
.L_89:


//--------------------- .nv.callgraph             --------------------------
	.section	.nv.callgraph,"",@"SHT_CUDA_CALLGRAPH"
	.align	4
	.sectionentsize	8
	.align		4
        /*0000*/ 	.word	0x00000000
	.align		4
        /*0004*/ 	.word	0xffffffff
	.align		4
        /*0008*/ 	.word	0x00000000
	.align		4
        /*000c*/ 	.word	0xfffffffe
	.align		4
        /*0010*/ 	.word	0x00000000
	.align		4
        /*0014*/ 	.word	0xfffffffd
	.align		4
        /*0018*/ 	.word	0x00000000
	.align		4
        /*001c*/ 	.word	0xfffffffc


//--------------------- .text._Z20warp_tiling_improvediiifPKfS0_fPf --------------------------
	.section	.text._Z20warp_tiling_improvediiifPKfS0_fPf,"ax",@progbits
	.align	128
        .global         _Z20warp_tiling_improvediiifPKfS0_fPf
        .type           _Z20warp_tiling_improvediiifPKfS0_fPf,@function
        .size           _Z20warp_tiling_improvediiifPKfS0_fPf,(.L_x_11 - _Z20warp_tiling_improvediiifPKfS0_fPf)
        .other          _Z20warp_tiling_improvediiifPKfS0_fPf,@"STO_CUDA_ENTRY STV_DEFAULT"
_Z20warp_tiling_improvediiifPKfS0_fPf:
.text._Z20warp_tiling_improvediiifPKfS0_fPf:
[----:B------:R-:W-:Y:S01]  /*0000*/  LDC R1, c[0x0][0x37c] ;  /* 0x0000df00ff017b82 */ /* 0x000fe20000000800 */
[----:B------:R-:W0:Y:S07]  /*0010*/  S2R R12, SR_TID.X ;  /* 0x00000000000c7919 */ /* 0x000e2e0000002100 */
[----:B------:R-:W1:Y:S01]  /*0020*/  S2UR UR4, SR_CTAID.X ;  /* 0x00000000000479c3 */ /* 0x000e620000002500 */
[----:B------:R-:W2:Y:S01]  /*0030*/  LDCU UR5, c[0x0][0x388] ;  /* 0x00007100ff0577ac */ /* 0x000ea20008000800 */
[----:B------:R-:W-:Y:S01]  /*0040*/  HFMA2 R18, -RZ, RZ, 0, 0 ;  /* 0x00000000ff127431 */ /* 0x000fe200000001ff */
[----:B------:R-:W3:Y:S01]  /*0050*/  S2R R5, SR_CTAID.Y ;  /* 0x0000000000057919 */ /* 0x000ee20000002600 */
[----:B------:R-:W4:Y:S01]  /*0060*/  LDCU.64 UR6, c[0x0][0x358] ;  /* 0x00006b00ff0677ac */ /* 0x000f220008000a00 */
[----:B--2---:R-:W-:-:S02]  /*0070*/  UISETP.GE.AND UP0, UPT, UR5, 0x1, UPT ;  /* 0x000000010500788c */ /* 0x004fc4000bf06270 */
[----:B-1----:R-:W-:Y:S01]  /*0080*/  USHF.L.U32 UR4, UR4, 0x5, URZ ;  /* 0x0000000504047899 */ /* 0x002fe200080006ff */
[----:B0-----:R-:W-:Y:S02]  /*0090*/  SHF.R.U32.HI R6, RZ, 0x5, R12 ;  /* 0x00000005ff067819 */ /* 0x001fe4000001160c */
[----:B---3--:R-:W-:-:S03]  /*00a0*/  SHF.L.U32 R5, R5, 0x5, RZ ;  /* 0x0000000505057819 */ /* 0x008fc600000006ff */
[----:B------:R-:W-:Y:S02]  /*00b0*/  LOP3.LUT R0, R6, UR4, RZ, 0xfc, !PT ;  /* 0x0000000406007c12 */ /* 0x000fe4000f8efcff */
[----:B------:R-:W-:Y:S01]  /*00c0*/  LOP3.LUT R7, R5, 0x1f, R12, 0xf8, !PT ;  /* 0x0000001f05077812 */ /* 0x000fe200078ef80c */
[----:B----4-:R-:W-:Y:S06]  /*00d0*/  BRA.U !UP0, `(.L_x_0) ;  /* 0x0000000908307547 */ /* 0x010fec000b800000 */
[----:B------:R-:W0:Y:S01]  /*00e0*/  S2R R11, SR_CgaCtaId ;  /* 0x00000000000b7919 */ /* 0x000e220000008800 */
[----:B------:R-:W1:Y:S01]  /*00f0*/  LDCU UR8, c[0x0][0x384] ;  /* 0x00007080ff0877ac */ /* 0x000e620008000800 */
[----:B------:R-:W2:Y:S01]  /*0100*/  LDC R4, c[0x0][0x384] ;  /* 0x0000e100ff047b82 */ /* 0x000ea20000000800 */
[----:B------:R-:W-:Y:S02]  /*0110*/  MOV R8, 0x400 ;  /* 0x0000040000087802 */ /* 0x000fe40000000f00 */
[----:B------:R-:W-:Y:S01]  /*0120*/  LOP3.LUT R13, R12, 0x1f, RZ, 0xc0, !PT ;  /* 0x0000001f0c0d7812 */ /* 0x000fe200078ec0ff */
[----:B------:R-:W-:Y:S01]  /*0130*/  UIADD3 UR4, UPT, UPT, UR5, 0x1f, URZ ;  /* 0x0000001f05047890 */ /* 0x000fe2000fffe0ff */
[----:B------:R-:W-:Y:S01]  /*0140*/  IADD3 R10, PT, PT, R8, 0x1080, RZ ;  /* 0x00001080080a7810 */ /* 0x000fe20007ffe0ff */
[----:B------:R-:W3:Y:S01]  /*0150*/  LDCU UR10, c[0x0][0x388] ;  /* 0x00007100ff0a77ac */ /* 0x000ee20008000800 */
[----:B------:R-:W-:Y:S01]  /*0160*/  MOV R18, RZ ;  /* 0x000000ff00127202 */ /* 0x000fe20000000f00 */
[----:B------:R-:W4:Y:S01]  /*0170*/  LDC.64 R2, c[0x0][0x390] ;  /* 0x0000e400ff027b82 */ /* 0x000f220000000a00 */
[----:B------:R-:W-:Y:S01]  /*0180*/  USHF.R.U32.HI UR4, URZ, 0x5, UR4 ;  /* 0x00000005ff047899 */ /* 0x000fe20008011604 */
[----:B------:R-:W0:Y:S03]  /*0190*/  LDCU UR9, c[0x0][0x380] ;  /* 0x00007000ff0977ac */ /* 0x000e260008000800 */
[----:B------:R-:W-:Y:S01]  /*01a0*/  UIADD3 UR4, UPT, UPT, -UR4, URZ, URZ ;  /* 0x000000ff04047290 */ /* 0x000fe2000fffe1ff */
[----:B-1----:R-:W-:-:S02]  /*01b0*/  IMAD R12, R6, UR8, R5 ;  /* 0x00000008060c7c24 */ /* 0x002fc4000f8e0205 */
[----:B------:R-:W-:Y:S01]  /*01c0*/  IMAD R5, R0, UR5, R13 ;  /* 0x0000000500057c24 */ /* 0x000fe2000f8e020d */
[C---:B0-----:R-:W-:Y:S02]  /*01d0*/  LEA R9, R11.reuse, R8, 0x18 ;  /* 0x000000080b097211 */ /* 0x041fe400078ec0ff */
[----:B------:R-:W-:-:S03]  /*01e0*/  LEA R10, R11, R10, 0x18 ;  /* 0x0000000a0b0a7211 */ /* 0x000fc600078ec0ff */
[C---:B------:R-:W-:Y:S01]  /*01f0*/  IMAD R8, R6.reuse, 0x84, R9 ;  /* 0x0000008406087824 */ /* 0x040fe200078e0209 */
[C---:B------:R-:W-:Y:S02]  /*0200*/  LEA R11, R13.reuse, R10, 0x2 ;  /* 0x0000000a0d0b7211 */ /* 0x040fe400078e10ff */
[C---:B------:R-:W-:Y:S02]  /*0210*/  IADD3 R9, PT, PT, R13.reuse, R12, RZ ;  /* 0x0000000c0d097210 */ /* 0x040fe40007ffe0ff */
[----:B------:R-:W-:Y:S01]  /*0220*/  LEA R12, R13, R8, 0x2 ;  /* 0x000000080d0c7211 */ /* 0x000fe200078e10ff */
[----:B---3--:R-:W-:-:S07]  /*0230*/  IMAD R10, R6, 0x84, R11 ;  /* 0x00000084060a7824 */ /* 0x008fce00078e020b */
.L_x_1:
[----:B--2---:R-:W-:Y:S01]  /*0240*/  ISETP.GE.AND P0, PT, R7, R4, PT ;  /* 0x000000040700720c */ /* 0x004fe20003f06270 */
[----:B------:R-:W-:Y:S01]  /*0250*/  HFMA2 R21, -RZ, RZ, 0, 0 ;  /* 0x00000000ff157431 */ /* 0x000fe200000001ff */
[----:B------:R-:W-:Y:S01]  /*0260*/  ISETP.GE.AND P1, PT, R13, UR10, PT ;  /* 0x0000000a0d007c0c */ /* 0x000fe2000bf26270 */
[----:B----4-:R-:W-:Y:S01]  /*0270*/  IMAD.WIDE R14, R5, 0x4, R2 ;  /* 0x00000004050e7825 */ /* 0x010fe200078e0202 */
[----:B------:R-:W-:Y:S02]  /*0280*/  ISETP.GE.OR P0, PT, R6, UR10, P0 ;  /* 0x0000000a06007c0c */ /* 0x000fe40008706670 */
[----:B------:R-:W-:Y:S02]  /*0290*/  ISETP.GE.OR P1, PT, R0, UR9, P1 ;  /* 0x0000000900007c0c */ /* 0x000fe40008f26670 */
[----:B------:R-:W-:-:S09]  /*02a0*/  MOV R19, RZ ;  /* 0x000000ff00137202 */ /* 0x000fd20000000f00 */
[----:B------:R-:W0:Y:S02]  /*02b0*/  @!P0 LDC.64 R16, c[0x0][0x398] ;  /* 0x0000e600ff108b82 */ /* 0x000e240000000a00 */
[----:B------:R-:W2:Y:S01]  /*02c0*/  @!P1 LDG.E R19, desc[UR6][R14.64] ;  /* 0x000000060e139981 */ /* 0x000ea2000c1e1900 */
[----:B0-----:R-:W-:-:S05]  /*02d0*/  @!P0 IMAD.WIDE R16, R9, 0x4, R16 ;  /* 0x0000000409108825 */ /* 0x001fca00078e0210 */
[----:B------:R-:W3:Y:S04]  /*02e0*/  @!P0 LDG.E R21, desc[UR6][R16.64] ;  /* 0x0000000610158981 */ /* 0x000ee8000c1e1900 */
[----:B--2---:R-:W-:Y:S04]  /*02f0*/  STS [R12], R19 ;  /* 0x000000130c007388 */ /* 0x004fe80000000800 */
[----:B---3--:R-:W-:Y:S01]  /*0300*/  STS [R10], R21 ;  /* 0x000000150a007388 */ /* 0x008fe20000000800 */
[----:B------:R-:W-:Y:S06]  /*0310*/  BAR.SYNC.DEFER_BLOCKING 0x0 ;  /* 0x0000000000007b1d */ /* 0x000fec0000010000 */
[----:B------:R-:W-:Y:S04]  /*0320*/  LDS R23, [R8] ;  /* 0x0000000008177984 */ /* 0x000fe80000000800 */
[----:B------:R-:W0:Y:S04]  /*0330*/  LDS R20, [R11] ;  /* 0x000000000b147984 */ /* 0x000e280000000800 */
[----:B------:R-:W-:Y:S04]  /*0340*/  LDS R27, [R8+0x4] ;  /* 0x00000400081b7984 */ /* 0x000fe80000000800 */
[----:B------:R-:W1:Y:S04]  /*0350*/  LDS R26, [R11+0x84] ;  /* 0x000084000b1a7984 */ /* 0x000e680000000800 */
[----:B------:R-:W-:Y:S04]  /*0360*/  LDS R24, [R8+0x8] ;  /* 0x0000080008187984 */ /* 0x000fe80000000800 */
[----:B------:R-:W2:Y:S04]  /*0370*/  LDS R25, [R11+0x108] ;  /* 0x000108000b197984 */ /* 0x000ea80000000800 */
[----:B------:R-:W-:Y:S04]  /*0380*/  LDS R14, [R8+0xc] ;  /* 0x00000c00080e7984 */ /* 0x000fe80000000800 */
[----:B------:R-:W3:Y:S04]  /*0390*/  LDS R15, [R11+0x18c] ;  /* 0x00018c000b0f7984 */ /* 0x000ee80000000800 */
[----:B------:R-:W-:Y:S04]  /*03a0*/  LDS R16, [R8+0x10] ;  /* 0x0000100008107984 */ /* 0x000fe80000000800 */
[----:B------:R-:W4:Y:S04]  /*03b0*/  LDS R17, [R11+0x210] ;  /* 0x000210000b117984 */ /* 0x000f280000000800 */
[----:B------:R-:W-:Y:S01]  /*03c0*/  LDS R22, [R8+0x14] ;  /* 0x0000140008167984 */ /* 0x000fe20000000800 */
[----:B0-----:R-:W-:-:S03]  /*03d0*/  FFMA R20, R23, R20, R18 ;  /* 0x0000001417147223 */ /* 0x001fc60000000012 */
[----:B------:R-:W-:Y:S04]  /*03e0*/  LDS R19, [R11+0x318] ;  /* 0x000318000b137984 */ /* 0x000fe80000000800 */
[----:B------:R-:W0:Y:S04]  /*03f0*/  LDS R23, [R11+0x294] ;  /* 0x000294000b177984 */ /* 0x000e280000000800 */
[----:B------:R-:W5:Y:S01]  /*0400*/  LDS R18, [R8+0x18] ;  /* 0x0000180008127984 */ /* 0x000f620000000800 */
[----:B-1----:R-:W-:-:S03]  /*0410*/  FFMA R27, R27, R26, R20 ;  /* 0x0000001a1b1b7223 */ /* 0x002fc60000000014 */
[----:B------:R-:W-:Y:S04]  /*0420*/  LDS R20, [R8+0x1c] ;  /* 0x00001c0008147984 */ /* 0x000fe80000000800 */
[----:B------:R-:W1:Y:S01]  /*0430*/  LDS R21, [R11+0x39c] ;  /* 0x00039c000b157984 */ /* 0x000e620000000800 */
[----:B--2---:R-:W-:-:S03]  /*0440*/  FFMA R25, R24, R25, R27 ;  /* 0x0000001918197223 */ /* 0x004fc6000000001b */
[----:B------:R-:W-:Y:S01]  /*0450*/  LDS R24, [R8+0x24] ;  /* 0x0000240008187984 */ /* 0x000fe20000000800 */
[----:B---3--:R-:W-:-:S03]  /*0460*/  FFMA R25, R14, R15, R25 ;  /* 0x0000000f0e197223 */ /* 0x008fc60000000019 */
[----:B------:R-:W-:Y:S04]  /*0470*/  LDS R14, [R8+0x20] ;  /* 0x00002000080e7984 */ /* 0x000fe80000000800 */
[----:B------:R-:W2:Y:S01]  /*0480*/  LDS R15, [R11+0x420] ;  /* 0x000420000b0f7984 */ /* 0x000ea20000000800 */
[----:B----4-:R-:W-:-:S03]  /*0490*/  FFMA R17, R16, R17, R25 ;  /* 0x0000001110117223 */ /* 0x010fc60000000019 */
[----:B------:R-:W3:Y:S04]  /*04a0*/  LDS R25, [R11+0x4a4] ;  /* 0x0004a4000b197984 */ /* 0x000ee80000000800 */
[----:B------:R-:W-:Y:S01]  /*04b0*/  LDS R16, [R8+0x28] ;  /* 0x0000280008107984 */ /* 0x000fe20000000800 */
[----:B0-----:R-:W-:-:S03]  /*04c0*/  FFMA R23, R22, R23, R17 ;  /* 0x0000001716177223 */ /* 0x001fc60000000011 */
[----:B------:R-:W0:Y:S01]  /*04d0*/  LDS R17, [R11+0x528] ;  /* 0x000528000b117984 */ /* 0x000e220000000800 */
[----:B-----5:R-:W-:-:S03]  /*04e0*/  FFMA R23, R18, R19, R23 ;  /* 0x0000001312177223 */ /* 0x020fc60000000017 */
[----:B------:R-:W-:Y:S04]  /*04f0*/  LDS R18, [R8+0x2c] ;  /* 0x00002c0008127984 */ /* 0x000fe80000000800 */
[----:B------:R-:W4:Y:S01]  /*0500*/  LDS R19, [R11+0x5ac] ;  /* 0x0005ac000b137984 */ /* 0x000f220000000800 */
[----:B-1----:R-:W-:-:S03]  /*0510*/  FFMA R27, R20, R21, R23 ;  /* 0x00000015141b7223 */ /* 0x002fc60000000017 */
[----:B------:R-:W-:Y:S04]  /*0520*/  LDS R20, [R8+0x30] ;  /* 0x0000300008147984 */ /* 0x000fe80000000800 */
[----:B------:R-:W1:Y:S04]  /*0530*/  LDS R21, [R11+0x630] ;  /* 0x000630000b157984 */ /* 0x000e680000000800 */
[----:B------:R-:W-:Y:S04]  /*0540*/  LDS R22, [R8+0x34] ;  /* 0x0000340008167984 */ /* 0x000fe80000000800 */
[----:B------:R-:W5:Y:S01]  /*0550*/  LDS R23, [R11+0x6b4] ;  /* 0x0006b4000b177984 */ /* 0x000f620000000800 */
[----:B--2---:R-:W-:-:S03]  /*0560*/  FFMA R15, R14, R15, R27 ;  /* 0x0000000f0e0f7223 */ /* 0x004fc6000000001b */
[----:B------:R-:W-:Y:S01]  /*0570*/  LDS R14, [R8+0x38] ;  /* 0x00003800080e7984 */ /* 0x000fe20000000800 */
[----:B---3--:R-:W-:-:S03]  /*0580*/  FFMA R25, R24, R25, R15 ;  /* 0x0000001918197223 */ /* 0x008fc6000000000f */
[----:B------:R-:W2:Y:S04]  /*0590*/  LDS R15, [R11+0x738] ;  /* 0x000738000b0f7984 */ /* 0x000ea80000000800 */
[----:B------:R-:W-:Y:S01]  /*05a0*/  LDS R24, [R8+0x48] ;  /* 0x0000480008187984 */ /* 0x000fe20000000800 */
[----:B0-----:R-:W-:-:S03]  /*05b0*/  FFMA R25, R16, R17, R25 ;  /* 0x0000001110197223 */ /* 0x001fc60000000019 */
[----:B------:R-:W-:Y:S04]  /*05c0*/  LDS R16, [R8+0x3c] ;  /* 0x00003c0008107984 */ /* 0x000fe80000000800 */
[----:B------:R-:W0:Y:S01]  /*05d0*/  LDS R17, [R11+0x7bc] ;  /* 0x0007bc000b117984 */ /* 0x000e220000000800 */
[----:B----4-:R-:W-:-:S03]  /*05e0*/  FFMA R25, R18, R19, R25 ;  /* 0x0000001312197223 */ /* 0x010fc60000000019 */
[----:B------:R-:W-:Y:S04]  /*05f0*/  LDS R18, [R8+0x40] ;  /* 0x0000400008127984 */ /* 0x000fe80000000800 */
[----:B------:R-:W3:Y:S01]  /*0600*/  LDS R19, [R11+0x840] ;  /* 0x000840000b137984 */ /* 0x000ee20000000800 */
[----:B-1----:R-:W-:-:S03]  /*0610*/  FFMA R25, R20, R21, R25 ;  /* 0x0000001514197223 */ /* 0x002fc60000000019 */
[----:B------:R-:W-:Y:S04]  /*0620*/  LDS R20, [R8+0x44] ;  /* 0x0000440008147984 */ /* 0x000fe80000000800 */
[----:B------:R-:W1:Y:S01]  /*0630*/  LDS R21, [R11+0x8c4] ;  /* 0x0008c4000b157984 */ /* 0x000e620000000800 */
[----:B-----5:R-:W-:-:S03]  /*0640*/  FFMA R27, R22, R23, R25 ;  /* 0x00000017161b7223 */ /* 0x020fc60000000019 */
[----:B------:R-:W4:Y:S04]  /*0650*/  LDS R25, [R11+0x948] ;  /* 0x000948000b197984 */ /* 0x000f280000000800 */
[----:B------:R-:W-:Y:S04]  /*0660*/  LDS R22, [R8+0x4c] ;  /* 0x00004c0008167984 */ /* 0x000fe80000000800 */
[----:B------:R-:W5:Y:S01]  /*0670*/  LDS R23, [R11+0x9cc] ;  /* 0x0009cc000b177984 */ /* 0x000f620000000800 */
[----:B--2---:R-:W-:-:S03]  /*0680*/  FFMA R15, R14, R15, R27 ;  /* 0x0000000f0e0f7223 */ /* 0x004fc6000000001b */
[----:B------:R-:W-:Y:S01]  /*0690*/  LDS R14, [R8+0x50] ;  /* 0x00005000080e7984 */ /* 0x000fe20000000800 */
[----:B0-----:R-:W-:-:S03]  /*06a0*/  FFMA R17, R16, R17, R15 ;  /* 0x0000001110117223 */ /* 0x001fc6000000000f */
[----:B------:R-:W0:Y:S04]  /*06b0*/  LDS R15, [R11+0xa50] ;  /* 0x000a50000b0f7984 */ /* 0x000e280000000800 */
[----:B------:R-:W-:Y:S01]  /*06c0*/  LDS R16, [R8+0x54] ;  /* 0x0000540008107984 */ /* 0x000fe20000000800 */
[----:B---3--:R-:W-:-:S03]  /*06d0*/  FFMA R19, R18, R19, R17 ;  /* 0x0000001312137223 */ /* 0x008fc60000000011 */
[----:B------:R-:W2:Y:S04]  /*06e0*/  LDS R17, [R11+0xad4] ;  /* 0x000ad4000b117984 */ /* 0x000ea80000000800 */
[----:B------:R-:W-:Y:S01]  /*06f0*/  LDS R18, [R8+0x58] ;  /* 0x0000580008127984 */ /* 0x000fe20000000800 */
[----:B-1----:R-:W-:-:S03]  /*0700*/  FFMA R21, R20, R21, R19 ;  /* 0x0000001514157223 */ /* 0x002fc60000000013 */
[----:B------:R-:W1:Y:S01]  /*0710*/  LDS R19, [R11+0xb58] ;  /* 0x000b58000b137984 */ /* 0x000e620000000800 */
[----:B----4-:R-:W-:-:S03]  /*0720*/  FFMA R25, R24, R25, R21 ;  /* 0x0000001918197223 */ /* 0x010fc60000000015 */
[----:B------:R-:W-:Y:S04]  /*0730*/  LDS R20, [R8+0x5c] ;  /* 0x00005c0008147984 */ /* 0x000fe80000000800 */
[----:B------:R-:W3:Y:S01]  /*0740*/  LDS R21, [R11+0xbdc] ;  /* 0x000bdc000b157984 */ /* 0x000ee20000000800 */
[----:B-----5:R-:W-:-:S03]  /*0750*/  FFMA R27, R22, R23, R25 ;  /* 0x00000017161b7223 */ /* 0x020fc60000000019 */
[----:B------:R-:W-:Y:S04]  /*0760*/  LDS R24, [R8+0x60] ;  /* 0x0000600008187984 */ /* 0x000fe80000000800 */
[----:B------:R-:W4:Y:S04]  /*0770*/  LDS R25, [R11+0xc60] ;  /* 0x000c60000b197984 */ /* 0x000f280000000800 */
[----:B------:R-:W-:Y:S04]  /*0780*/  LDS R23, [R8+0x64] ;  /* 0x0000640008177984 */ /* 0x000fe80000000800 */
[----:B------:R-:W5:Y:S01]  /*0790*/  LDS R22, [R11+0xce4] ;  /* 0x000ce4000b167984 */ /* 0x000f620000000800 */
[----:B0-----:R-:W-:-:S03]  /*07a0*/  FFMA R15, R14, R15, R27 ;  /* 0x0000000f0e0f7223 */ /* 0x001fc6000000001b */
[----:B------:R-:W-:Y:S01]  /*07b0*/  LDS R14, [R8+0x68] ;  /* 0x00006800080e7984 */ /* 0x000fe20000000800 */
[----:B--2---:R-:W-:-:S03]  /*07c0*/  FFMA R17, R16, R17, R15 ;  /* 0x0000001110117223 */ /* 0x004fc6000000000f */
[----:B------:R-:W0:Y:S04]  /*07d0*/  LDS R15, [R11+0xd68] ;  /* 0x000d68000b0f7984 */ /* 0x000e280000000800 */
[----:B------:R-:W-:Y:S01]  /*07e0*/  LDS R16, [R8+0x6c] ;  /* 0x00006c0008107984 */ /* 0x000fe20000000800 */
[----:B-1----:R-:W-:-:S03]  /*07f0*/  FFMA R19, R18, R19, R17 ;  /* 0x0000001312137223 */ /* 0x002fc60000000011 */
[----:B------:R-:W1:Y:S04]  /*0800*/  LDS R17, [R11+0xdec] ;  /* 0x000dec000b117984 */ /* 0x000e680000000800 */
[----:B------:R-:W-:Y:S01]  /*0810*/  LDS R18, [R8+0x70] ;  /* 0x0000700008127984 */ /* 0x000fe20000000800 */
[----:B---3--:R-:W-:-:S03]  /*0820*/  FFMA R21, R20, R21, R19 ;  /* 0x0000001514157223 */ /* 0x008fc60000000013 */
[----:B------:R-:W2:Y:S04]  /*0830*/  LDS R19, [R11+0xe70] ;  /* 0x000e70000b137984 */ /* 0x000ea80000000800 */
[----:B------:R-:W-:Y:S01]  /*0840*/  LDS R20, [R8+0x74] ;  /* 0x0000740008147984 */ /* 0x000fe20000000800 */
[----:B----4-:R-:W-:-:S03]  /*0850*/  FFMA R24, R24, R25, R21 ;  /* 0x0000001918187223 */ /* 0x010fc60000000015 */
[----:B------:R-:W3:Y:S04]  /*0860*/  LDS R21, [R11+0xef4] ;  /* 0x000ef4000b157984 */ /* 0x000ee80000000800 */
[----:B------:R-:W-:Y:S01]  /*0870*/  LDS R25, [R11+0xf78] ;  /* 0x000f78000b197984 */ /* 0x000fe20000000800 */
[----:B-----5:R-:W-:-:S03]  /*0880*/  FFMA R27, R23, R22, R24 ;  /* 0x00000016171b7223 */ /* 0x020fc60000000018 */
[----:B------:R-:W4:Y:S04]  /*0890*/  LDS R24, [R8+0x78] ;  /* 0x0000780008187984 */ /* 0x000f280000000800 */
[----:B------:R-:W-:Y:S04]  /*08a0*/  LDS R22, [R8+0x7c] ;  /* 0x00007c0008167984 */ /* 0x000fe80000000800 */
[----:B------:R-:W5:Y:S01]  /*08b0*/  LDS R23, [R11+0xffc] ;  /* 0x000ffc000b177984 */ /* 0x000f620000000800 */
[----:B0-----:R-:W-:Y:S01]  /*08c0*/  FFMA R15, R14, R15, R27 ;  /* 0x0000000f0e0f7223 */ /* 0x001fe2000000001b */
[----:B------:R-:W-:-:S03]  /*08d0*/  UIADD3 UR4, UPT, UPT, UR4, 0x1, URZ ;  /* 0x0000000104047890 */ /* 0x000fc6000fffe0ff */
[----:B-1----:R-:W-:Y:S01]  /*08e0*/  FFMA R15, R16, R17, R15 ;  /* 0x00000011100f7223 */ /* 0x002fe2000000000f */
[----:B------:R-:W-:-:S03]  /*08f0*/  UISETP.NE.AND UP0, UPT, UR4, URZ, UPT ;  /* 0x000000ff0400728c */ /* 0x000fc6000bf05270 */
[----:B--2---:R-:W-:-:S04]  /*0900*/  FFMA R15, R18, R19, R15 ;  /* 0x00000013120f7223 */ /* 0x004fc8000000000f */
[----:B---3--:R-:W-:Y:S01]  /*0910*/  FFMA R15, R20, R21, R15 ;  /* 0x00000015140f7223 */ /* 0x008fe2000000000f */
[----:B------:R-:W-:Y:S02]  /*0920*/  IADD3 R5, PT, PT, R5, 0x20, RZ ;  /* 0x0000002005057810 */ /* 0x000fe40007ffe0ff */
[----:B------:R-:W-:Y:S01]  /*0930*/  IADD3 R13, PT, PT, R13, 0x20, RZ ;  /* 0x000000200d0d7810 */ /* 0x000fe20007ffe0ff */
[----:B----4-:R-:W-:Y:S01]  /*0940*/  FFMA R15, R24, R25, R15 ;  /* 0x00000019180f7223 */ /* 0x010fe2000000000f */
[----:B------:R-:W-:Y:S02]  /*0950*/  IADD3 R6, PT, PT, R6, 0x20, RZ ;  /* 0x0000002006067810 */ /* 0x000fe40007ffe0ff */
[----:B------:R-:W-:Y:S01]  /*0960*/  LEA R9, R4, R9, 0x5 ;  /* 0x0000000904097211 */ /* 0x000fe200078e28ff */
[----:B-----5:R-:W-:Y:S01]  /*0970*/  FFMA R18, R22, R23, R15 ;  /* 0x0000001716127223 */ /* 0x020fe2000000000f */
[----:B------:R-:W-:Y:S06]  /*0980*/  BAR.SYNC.DEFER_BLOCKING 0x0 ;  /* 0x0000000000007b1d */ /* 0x000fec0000010000 */
[----:B------:R-:W-:Y:S05]  /*0990*/  BRA.U UP0, `(.L_x_1) ;  /* 0xfffffff900287547 */ /* 0x000fea000b83ffff */
.L_x_0:
[----:B------:R-:W0:Y:S02]  /*09a0*/  LDCU.64 UR12, c[0x0][0x380] ;  /* 0x00007000ff0c77ac */ /* 0x000e240008000a00 */
[----:B0-----:R-:W-:-:S04]  /*09b0*/  ISETP.GE.AND P0, PT, R7, UR13, PT ;  /* 0x0000000d07007c0c */ /* 0x001fc8000bf06270 */
[----:B------:R-:W-:-:S13]  /*09c0*/  ISETP.GE.OR P0, PT, R0, UR12, P0 ;  /* 0x0000000c00007c0c */ /* 0x000fda0008706670 */
[----:B------:R-:W-:Y:S05]  /*09d0*/  @P0 EXIT ;  /* 0x000000000000094d */ /* 0x000fea0003800000 */
[----:B------:R-:W0:Y:S01]  /*09e0*/  LDC.64 R2, c[0x0][0x3a8] ;  /* 0x0000ea00ff027b82 */ /* 0x000e220000000a00 */
[----:B------:R-:W-:Y:S01]  /*09f0*/  IMAD R7, R0, UR13, R7 ;  /* 0x0000000d00077c24 */ /* 0x000fe2000f8e0207 */
[----:B------:R-:W1:Y:S01]  /*0a00*/  LDCU UR4, c[0x0][0x3a0] ;  /* 0x00007400ff0477ac */ /* 0x000e620008000800 */
[----:B------:R-:W2:Y:S02]  /*0a10*/  LDCU UR5, c[0x0][0x38c] ;  /* 0x00007180ff0577ac */ /* 0x000ea40008000800 */
[----:B0-----:R-:W-:-:S05]  /*0a20*/  IMAD.WIDE R2, R7, 0x4, R2 ;  /* 0x0000000407027825 */ /* 0x001fca00078e0202 */
[----:B------:R-:W1:Y:S02]  /*0a30*/  LDG.E R0, desc[UR6][R2.64] ;  /* 0x0000000602007981 */ /* 0x000e64000c1e1900 */
[----:B-1----:R-:W-:-:S04]  /*0a40*/  FMUL R5, R0, UR4 ;  /* 0x0000000400057c20 */ /* 0x002fc80008400000 */
[----:B--2---:R-:W-:-:S05]  /*0a50*/  FFMA R5, R18, UR5, R5 ;  /* 0x0000000512057c23 */ /* 0x004fca0008000005 */
[----:B------:R-:W-:Y:S01]  /*0a60*/  STG.E desc[UR6][R2.64], R5 ;  /* 0x0000000502007986 */ /* 0x000fe2000c101906 */
[----:B------:R-:W-:Y:S05]  /*0a70*/  EXIT ;  /* 0x000000000000794d */ /* 0x000fea0003800000 */
.L_x_2:
[----:B------:R-:W-:-:S00]  /*0a80*/  BRA `(.L_x_2) ;  /* 0xfffffffc00fc7947 */ /* 0x000fc0000383ffff */
[----:B------:R-:W-:-:S00]  /*0a90*/  NOP ;  /* 0x0000000000007918 */ /* 0x000fc00000000000 */
        /* <DEDUP_REMOVED lines=14> */
.L_x_11:


//--------------------- .text._Z11warp_tilingiiifPKfS0_fPf --------------------------
	.section	.text._Z11warp_tilingiiifPKfS0_fPf,"ax",@progbits
	.align	128
        .global         _Z11warp_tilingiiifPKfS0_fPf
        .type           _Z11warp_tilingiiifPKfS0_fPf,@function
        .size           _Z11warp_tilingiiifPKfS0_fPf,(.L_x_12 - _Z11warp_tilingiiifPKfS0_fPf)
        .other          _Z11warp_tilingiiifPKfS0_fPf,@"STO_CUDA_ENTRY STV_DEFAULT"
_Z11warp_tilingiiifPKfS0_fPf:
.text._Z11warp_tilingiiifPKfS0_fPf:
        /* <DEDUP_REMOVED lines=14> */
[----:B------:R-:W0:Y:S01]  /*00e0*/  S2UR UR7, SR_CgaCtaId ;  /* 0x00000000000779c3 */ /* 0x000e220000008800 */
[----:B------:R-:W1:Y:S01]  /*00f0*/  LDCU UR11, c[0x0][0x384] ;  /* 0x00007080ff0b77ac */ /* 0x000e620008000800 */
[----:B------:R-:W-:Y:S02]  /*0100*/  LOP3.LUT R16, R3, 0x1f, RZ, 0xc0, !PT ;  /* 0x0000001f03107812 */ /* 0x000fe400078ec0ff */
[----:B------:R-:W-:Y:S01]  /*0110*/  MOV R23, RZ ;  /* 0x000000ff00177202 */ /* 0x000fe20000000f00 */
[----:B------:R-:W-:Y:S01]  /*0120*/  UMOV UR5, 0x400 ;  /* 0x0000040000057882 */ /* 0x000fe20000000000 */
[----:B------:R-:W-:Y:S02]  /*0130*/  UIADD3 UR4, UPT, UPT, UR10, 0x1f, URZ ;  /* 0x0000001f0a047890 */ /* 0x000fe4000fffe0ff */
[----:B------:R-:W-:Y:S01]  /*0140*/  IMAD R6, R18, UR10, R16 ;  /* 0x0000000a12067c24 */ /* 0x000fe2000f8e0210 */
[----:B------:R-:W2:Y:S01]  /*0150*/  LDC R0, c[0x0][0x384] ;  /* 0x0000e100ff007b82 */ /* 0x000ea20000000800 */
[----:B------:R-:W-:-:S02]  /*0160*/  UIADD3 UR6, UPT, UPT, UR5, 0x1000, URZ ;  /* 0x0000100005067890 */ /* 0x000fc4000fffe0ff */
[----:B------:R-:W-:Y:S01]  /*0170*/  USHF.R.U32.HI UR4, URZ, 0x5, UR4 ;  /* 0x00000005ff047899 */ /* 0x000fe20008011604 */
[----:B------:R-:W3:Y:S04]  /*0180*/  LDCU UR13, c[0x0][0x388] ;  /* 0x00007100ff0d77ac */ /* 0x000ee80008000800 */
[----:B------:R-:W4:Y:S01]  /*0190*/  LDC.64 R20, c[0x0][0x390] ;  /* 0x0000e400ff147b82 */ /* 0x000f220000000a00 */
[----:B------:R-:W2:Y:S01]  /*01a0*/  LDCU UR12, c[0x0][0x380] ;  /* 0x00007000ff0c77ac */ /* 0x000ea20008000800 */
[----:B-1----:R-:W-:Y:S01]  /*01b0*/  IMAD R7, R17, UR11, R2 ;  /* 0x0000000b11077c24 */ /* 0x002fe2000f8e0202 */
[----:B------:R-:W-:Y:S02]  /*01c0*/  UIADD3 UR4, UPT, UPT, -UR4, URZ, URZ ;  /* 0x000000ff04047290 */ /* 0x000fe4000fffe1ff */
[----:B0-----:R-:W-:-:S02]  /*01d0*/  ULEA UR5, UR7, UR5, 0x18 ;  /* 0x0000000507057291 */ /* 0x001fc4000f8ec0ff */
[----:B------:R-:W-:Y:S01]  /*01e0*/  IADD3 R7, PT, PT, R16, R7, RZ ;  /* 0x0000000710077210 */ /* 0x000fe20007ffe0ff */
[----:B------:R-:W-:-:S03]  /*01f0*/  ULEA UR6, UR7, UR6, 0x18 ;  /* 0x0000000607067291 */ /* 0x000fc6000f8ec0ff */
[----:B------:R-:W-:-:S03]  /*0200*/  LEA R5, R17, UR5, 0x7 ;  /* 0x0000000511057c11 */ /* 0x000fc6000f8e38ff */
[C---:B------:R-:W-:Y:S02]  /*0210*/  LEA R2, R16.reuse, UR6, 0x2 ;  /* 0x0000000610027c11 */ /* 0x040fe4000f8e10ff */
[----:B------:R-:W-:Y:S02]  /*0220*/  LEA R4, R16, R5, 0x2 ;  /* 0x0000000510047211 */ /* 0x000fe400078e10ff */
[----:B---3--:R-:W-:-:S07]  /*0230*/  LEA R3, R17, R2, 0x7 ;  /* 0x0000000211037211 */ /* 0x008fce00078e38ff */
.L_x_4:
        /* <DEDUP_REMOVED lines=15> */
[----:B------:R-:W0:Y:S04]  /*0330*/  LDS.128 R12, [R5] ;  /* 0x00000000050c7984 */ /* 0x000e280000000c00 */
[----:B------:R-:W1:Y:S04]  /*0340*/  LDS R29, [R2+0x80] ;  /* 0x00008000021d7984 */ /* 0x000e680000000800 */
[----:B------:R-:W2:Y:S04]  /*0350*/  LDS R25, [R2+0x100] ;  /* 0x0001000002197984 */ /* 0x000ea80000000800 */
[----:B------:R-:W3:Y:S04]  /*0360*/  LDS R24, [R2+0x180] ;  /* 0x0001800002187984 */ /* 0x000ee80000000800 */
[----:B------:R-:W-:Y:S04]  /*0370*/  LDS.128 R8, [R5+0x10] ;  /* 0x0000100005087984 */ /* 0x000fe80000000c00 */
[----:B------:R-:W-:Y:S01]  /*0380*/  LDS R22, [R2+0x280] ;  /* 0x0002800002167984 */ /* 0x000fe20000000800 */
[----:B0-----:R-:W-:-:S03]  /*0390*/  FFMA R12, R12, R26, R23 ;  /* 0x0000001a0c0c7223 */ /* 0x001fc60000000017 */
[----:B------:R-:W0:Y:S01]  /*03a0*/  LDS R23, [R2+0x200] ;  /* 0x0002000002177984 */ /* 0x000e220000000800 */
[----:B-1----:R-:W-:-:S03]  /*03b0*/  FFMA R12, R29, R13, R12 ;  /* 0x0000000d1d0c7223 */ /* 0x002fc6000000000c */
[----:B------:R-:W-:Y:S01]  /*03c0*/  LDS R26, [R2+0xb80] ;  /* 0x000b8000021a7984 */ /* 0x000fe20000000800 */
[----:B--2---:R-:W-:-:S03]  /*03d0*/  FFMA R13, R25, R14, R12 ;  /* 0x0000000e190d7223 */ /* 0x004fc6000000000c */
[----:B------:R-:W1:Y:S01]  /*03e0*/  LDS R25, [R2+0x300] ;  /* 0x0003000002197984 */ /* 0x000e620000000800 */
[----:B---3--:R-:W-:-:S03]  /*03f0*/  FFMA R13, R24, R15, R13 ;  /* 0x0000000f180d7223 */ /* 0x008fc6000000000d */
[----:B------:R-:W2:Y:S01]  /*0400*/  LDS R24, [R2+0x380] ;  /* 0x0003800002187984 */ /* 0x000ea20000000800 */
[----:B0-----:R-:W-:-:S03]  /*0410*/  FFMA R27, R8, R23, R13 ;  /* 0x00000017081b7223 */ /* 0x001fc6000000000d */
[----:B------:R-:W-:Y:S04]  /*0420*/  LDS R23, [R2+0x400] ;  /* 0x0004000002177984 */ /* 0x000fe80000000800 */
[----:B------:R-:W0:Y:S01]  /*0430*/  LDS.128 R12, [R5+0x20] ;  /* 0x00002000050c7984 */ /* 0x000e220000000c00 */
[----:B------:R-:W-:-:S03]  /*0440*/  FFMA R8, R22, R9, R27 ;  /* 0x0000000916087223 */ /* 0x000fc6000000001b */
[----:B------:R-:W3:Y:S01]  /*0450*/  LDS R22, [R2+0x480] ;  /* 0x0004800002167984 */ /* 0x000ee20000000800 */
[----:B-1----:R-:W-:-:S03]  /*0460*/  FFMA R9, R25, R10, R8 ;  /* 0x0000000a19097223 */ /* 0x002fc60000000008 */
[----:B------:R-:W1:Y:S01]  /*0470*/  LDS R25, [R2+0x500] ;  /* 0x0005000002197984 */ /* 0x000e620000000800 */
[----:B--2---:R-:W-:-:S03]  /*0480*/  FFMA R9, R24, R11, R9 ;  /* 0x0000000b18097223 */ /* 0x004fc60000000009 */
[----:B------:R-:W2:Y:S01]  /*0490*/  LDS R24, [R2+0x580] ;  /* 0x0005800002187984 */ /* 0x000ea20000000800 */
[----:B0-----:R-:W-:-:S03]  /*04a0*/  FFMA R27, R12, R23, R9 ;  /* 0x000000170c1b7223 */ /* 0x001fc60000000009 */
[----:B------:R-:W-:Y:S04]  /*04b0*/  LDS R23, [R2+0x600] ;  /* 0x0006000002177984 */ /* 0x000fe80000000800 */
[----:B------:R-:W0:Y:S01]  /*04c0*/  LDS.128 R8, [R5+0x30] ;  /* 0x0000300005087984 */ /* 0x000e220000000c00 */
[----:B---3--:R-:W-:-:S03]  /*04d0*/  FFMA R12, R22, R13, R27 ;  /* 0x0000000d160c7223 */ /* 0x008fc6000000001b */
        /* <DEDUP_REMOVED lines=22> */
[----:B------:R-:W-:Y:S04]  /*0640*/  LDS R27, [R2+0xc00] ;  /* 0x000c0000021b7984 */ /* 0x000fe80000000800 */
[----:B------:R-:W-:Y:S01]  /*0650*/  LDS R24, [R2+0xc80] ;  /* 0x000c800002187984 */ /* 0x000fe20000000800 */
[----:B0-----:R-:W-:-:S03]  /*0660*/  FFMA R23, R8, R23, R13 ;  /* 0x0000001708177223 */ /* 0x001fc6000000000d */
[----:B------:R-:W0:Y:S01]  /*0670*/  LDS.128 R12, [R5+0x60] ;  /* 0x00006000050c7984 */ /* 0x000e220000000c00 */
[----:B---3--:R-:W-:-:S03]  /*0680*/  FFMA R22, R22, R9, R23 ;  /* 0x0000000916167223 */ /* 0x008fc60000000017 */
[----:B------:R-:W2:Y:S01]  /*0690*/  LDS R23, [R2+0xd00] ;  /* 0x000d000002177984 */ /* 0x000ea20000000800 */
[----:B-1----:R-:W-:-:S03]  /*06a0*/  FFMA R25, R25, R10, R22 ;  /* 0x0000000a19197223 */ /* 0x002fc60000000016 */
[----:B------:R-:W1:Y:S01]  /*06b0*/  LDS R22, [R2+0xd80] ;  /* 0x000d800002167984 */ /* 0x000e620000000800 */
[----:B------:R-:W-:-:S03]  /*06c0*/  FFMA R11, R26, R11, R25 ;  /* 0x0000000b1a0b7223 */ /* 0x000fc60000000019 */
[----:B------:R-:W-:Y:S01]  /*06d0*/  LDS R25, [R2+0xe00] ;  /* 0x000e000002197984 */ /* 0x000fe20000000800 */
[----:B0-----:R-:W-:-:S03]  /*06e0*/  FFMA R27, R12, R27, R11 ;  /* 0x0000001b0c1b7223 */ /* 0x001fc6000000000b */
[----:B------:R-:W0:Y:S01]  /*06f0*/  LDS.128 R8, [R5+0x70] ;  /* 0x0000700005087984 */ /* 0x000e220000000c00 */
[----:B------:R-:W-:-:S03]  /*0700*/  FFMA R24, R24, R13, R27 ;  /* 0x0000000d18187223 */ /* 0x000fc6000000001b */
[----:B------:R-:W3:Y:S04]  /*0710*/  LDS R27, [R2+0xe80] ;  /* 0x000e8000021b7984 */ /* 0x000ee80000000800 */
[----:B------:R-:W4:Y:S04]  /*0720*/  LDS R13, [R2+0xf00] ;  /* 0x000f0000020d7984 */ /* 0x000f280000000800 */
[----:B------:R-:W5:Y:S01]  /*0730*/  LDS R12, [R2+0xf80] ;  /* 0x000f8000020c7984 */ /* 0x000f620000000800 */
[----:B--2---:R-:W-:Y:S01]  /*0740*/  FFMA R23, R23, R14, R24 ;  /* 0x0000000e17177223 */ /* 0x004fe20000000018 */
[----:B------:R-:W-:-:S03]  /*0750*/  UIADD3 UR4, UPT, UPT, UR4, 0x1, URZ ;  /* 0x0000000104047890 */ /* 0x000fc6000fffe0ff */
[----:B-1----:R-:W-:Y:S01]  /*0760*/  FFMA R15, R22, R15, R23 ;  /* 0x0000000f160f7223 */ /* 0x002fe20000000017 */
[----:B------:R-:W-:Y:S01]  /*0770*/  UISETP.NE.AND UP0, UPT, UR4, URZ, UPT ;  /* 0x000000ff0400728c */ /* 0x000fe2000bf05270 */
[----:B------:R-:W-:Y:S02]  /*0780*/  IADD3 R6, PT, PT, R6, 0x20, RZ ;  /* 0x0000002006067810 */ /* 0x000fe40007ffe0ff */
[----:B------:R-:W-:Y:S02]  /*0790*/  IADD3 R16, PT, PT, R16, 0x20, RZ ;  /* 0x0000002010107810 */ /* 0x000fe40007ffe0ff */
[----:B------:R-:W-:Y:S02]  /*07a0*/  IADD3 R17, PT, PT, R17, 0x20, RZ ;  /* 0x0000002011117810 */ /* 0x000fe40007ffe0ff */
[----:B------:R-:W-:Y:S01]  /*07b0*/  LEA R7, R0, R7, 0x5 ;  /* 0x0000000700077211 */ /* 0x000fe200078e28ff */
[----:B0-----:R-:W-:-:S04]  /*07c0*/  FFMA R8, R8, R25, R15 ;  /* 0x0000001908087223 */ /* 0x001fc8000000000f */
[----:B---3--:R-:W-:-:S04]  /*07d0*/  FFMA R8, R27, R9, R8 ;  /* 0x000000091b087223 */ /* 0x008fc80000000008 */
[----:B----4-:R-:W-:-:S04]  /*07e0*/  FFMA R13, R13, R10, R8 ;  /* 0x0000000a0d0d7223 */ /* 0x010fc80000000008 */
[----:B-----5:R-:W-:Y:S01]  /*07f0*/  FFMA R23, R12, R11, R13 ;  /* 0x0000000b0c177223 */ /* 0x020fe2000000000d */
[----:B------:R-:W-:Y:S06]  /*0800*/  BAR.SYNC.DEFER_BLOCKING 0x0 ;  /* 0x0000000000007b1d */ /* 0x000fec0000010000 */
[----:B------:R-:W-:Y:S05]  /*0810*/  BRA.U UP0, `(.L_x_4) ;  /* 0xfffffff900887547 */ /* 0x000fea000b83ffff */
.L_x_3:
        /* <DEDUP_REMOVED lines=14> */
.L_x_5:
        /* <DEDUP_REMOVED lines=16> */
.L_x_12:


//--------------------- .text._Z12naive_kerneliiifPKfS0_fPf --------------------------
	.section	.text._Z12naive_kerneliiifPKfS0_fPf,"ax",@progbits
	.align	128
        .global         _Z12naive_kerneliiifPKfS0_fPf
        .type           _Z12naive_kerneliiifPKfS0_fPf,@function
        .size           _Z12naive_kerneliiifPKfS0_fPf,(.L_x_13 - _Z12naive_kerneliiifPKfS0_fPf)
        .other          _Z12naive_kerneliiifPKfS0_fPf,@"STO_CUDA_ENTRY STV_DEFAULT"
_Z12naive_kerneliiifPKfS0_fPf:
.text._Z12naive_kerneliiifPKfS0_fPf:
[----:B------:R-:W-:Y:S01]  /*0000*/  LDC R1, c[0x0][0x37c] ;  /* 0x0000df00ff017b82 */ /* 0x000fe20000000800 */
[----:B------:R-:W0:Y:S07]  /*0010*/  S2R R0, SR_TID.X ;  /* 0x0000000000007919 */ /* 0x000e2e0000002100 */
[----:B------:R-:W1:Y:S01]  /*0020*/  S2UR UR4, SR_CTAID.X ;  /* 0x00000000000479c3 */ /* 0x000e620000002500 */
[----:B------:R-:W2:Y:S07]  /*0030*/  S2R R5, SR_CTAID.Y ;  /* 0x0000000000057919 */ /* 0x000eae0000002600 */
[----:B------:R-:W3:Y:S01]  /*0040*/  LDC.64 R2, c[0x0][0x380] ;  /* 0x0000e000ff027b82 */ /* 0x000ee20000000a00 */
[----:B-1----:R-:W-:Y:S01]  /*0050*/  USHF.L.U32 UR4, UR4, 0x5, URZ ;  /* 0x0000000504047899 */ /* 0x002fe200080006ff */
[----:B0-----:R-:W-:-:S02]  /*0060*/  LOP3.LUT R16, R0, 0x1f, RZ, 0xc0, !PT ;  /* 0x0000001f00107812 */ /* 0x001fc400078ec0ff */
[----:B------:R-:W-:Y:S02]  /*0070*/  SHF.R.U32.HI R0, RZ, 0x5, R0 ;  /* 0x00000005ff007819 */ /* 0x000fe40000011600 */
[----:B--2---:R-:W-:Y:S02]  /*0080*/  LEA R16, R5, R16, 0x5 ;  /* 0x0000001005107211 */ /* 0x004fe400078e28ff */
[----:B------:R-:W-:Y:S02]  /*0090*/  LOP3.LUT R0, R0, UR4, RZ, 0xfc, !PT ;  /* 0x0000000400007c12 */ /* 0x000fe4000f8efcff */
[----:B---3--:R-:W-:-:S04]  /*00a0*/  ISETP.GE.AND P0, PT, R16, R3, PT ;  /* 0x000000031000720c */ /* 0x008fc80003f06270 */
[----:B------:R-:W-:-:S13]  /*00b0*/  ISETP.GE.OR P0, PT, R0, R2, P0 ;  /* 0x000000020000720c */ /* 0x000fda0000706670 */
[----:B------:R-:W-:Y:S05]  /*00c0*/  @P0 EXIT ;  /* 0x000000000000094d */ /* 0x000fea0003800000 */
[----:B------:R-:W0:Y:S01]  /*00d0*/  LDC R17, c[0x0][0x388] ;  /* 0x0000e200ff117b82 */ /* 0x000e220000000800 */
[----:B------:R-:W1:Y:S01]  /*00e0*/  LDCU.64 UR6, c[0x0][0x358] ;  /* 0x00006b00ff0677ac */ /* 0x000e620008000a00 */
[----:B------:R-:W-:Y:S01]  /*00f0*/  HFMA2 R26, -RZ, RZ, 0, 0 ;  /* 0x00000000ff1a7431 */ /* 0x000fe200000001ff */
[----:B0-----:R-:W-:-:S13]  /*0100*/  ISETP.GE.AND P0, PT, R17, 0x1, PT ;  /* 0x000000011100780c */ /* 0x001fda0003f06270 */
[----:B-1----:R-:W-:Y:S05]  /*0110*/  @!P0 BRA `(.L_x_6) ;  /* 0x0000000400b88947 */ /* 0x002fea0003800000 */
[C---:B------:R-:W-:Y:S01]  /*0120*/  ISETP.GE.U32.AND P1, PT, R17.reuse, 0x8, PT ;  /* 0x000000081100780c */ /* 0x040fe20003f26070 */
[----:B------:R-:W-:Y:S01]  /*0130*/  IMAD R18, R0, R17, RZ ;  /* 0x0000001100127224 */ /* 0x000fe200078e02ff */
[----:B------:R-:W-:Y:S02]  /*0140*/  LOP3.LUT R25, R17, 0x7, RZ, 0xc0, !PT ;  /* 0x0000000711197812 */ /* 0x000fe400078ec0ff */
[----:B------:R-:W-:Y:S02]  /*0150*/  MOV R26, RZ ;  /* 0x000000ff001a7202 */ /* 0x000fe40000000f00 */
[----:B------:R-:W-:Y:S02]  /*0160*/  ISETP.NE.AND P0, PT, R25, RZ, PT ;  /* 0x000000ff1900720c */ /* 0x000fe40003f05270 */
[----:B------:R-:W-:-:S05]  /*0170*/  MOV R19, RZ ;  /* 0x000000ff00137202 */ /* 0x000fca0000000f00 */
[----:B------:R-:W-:Y:S06]  /*0180*/  @!P1 BRA `(.L_x_7) ;  /* 0x0000000000c49947 */ /* 0x000fec0003800000 */
[----:B------:R-:W0:Y:S01]  /*0190*/  LDCU.64 UR4, c[0x0][0x390] ;  /* 0x00007200ff0477ac */ /* 0x000e220008000a00 */
[----:B------:R-:W-:Y:S02]  /*01a0*/  LOP3.LUT R19, R17, 0x7ffffff8, RZ, 0xc0, !PT ;  /* 0x7ffffff811137812 */ /* 0x000fe400078ec0ff */
[----:B------:R-:W-:Y:S02]  /*01b0*/  MOV R26, RZ ;  /* 0x000000ff001a7202 */ /* 0x000fe40000000f00 */
[----:B------:R-:W-:Y:S02]  /*01c0*/  MOV R2, R18 ;  /* 0x0000001200027202 */ /* 0x000fe40000000f00 */
[----:B------:R-:W-:Y:S02]  /*01d0*/  MOV R22, R16 ;  /* 0x0000001000167202 */ /* 0x000fe40000000f00 */
[----:B------:R-:W-:Y:S01]  /*01e0*/  IADD3 R20, PT, PT, -R19, RZ, RZ ;  /* 0x000000ff13147210 */ /* 0x000fe20007ffe1ff */
[----:B0-----:R-:W-:-:S04]  /*01f0*/  UIADD3 UR4, UP0, UPT, UR4, 0x10, URZ ;  /* 0x0000001004047890 */ /* 0x001fc8000ff1e0ff */
[----:B------:R-:W-:-:S12]  /*0200*/  UIADD3.X UR5, UPT, UPT, URZ, UR5, URZ, UP0, !UPT ;  /* 0x00000005ff057290 */ /* 0x000fd800087fe4ff */
.L_x_8:
[----:B------:R-:W0:Y:S01]  /*0210*/  LDC.64 R14, c[0x0][0x398] ;  /* 0x0000e600ff0e7b82 */ /* 0x000e220000000a00 */
[----:B------:R-:W-:Y:S02]  /*0220*/  MOV R4, UR4 ;  /* 0x0000000400047c02 */ /* 0x000fe40008000f00 */
[----:B------:R-:W-:-:S03]  /*0230*/  MOV R5, UR5 ;  /* 0x0000000500057c02 */ /* 0x000fc60008000f00 */
[----:B------:R-:W-:-:S05]  /*0240*/  IMAD.WIDE R4, R2, 0x4, R4 ;  /* 0x0000000402047825 */ /* 0x000fca00078e0204 */
[----:B------:R-:W2:Y:S04]  /*0250*/  LDG.E R21, desc[UR6][R4.64+-0x10] ;  /* 0xfffff00604157981 */ /* 0x000ea8000c1e1900 */
[----:B------:R-:W3:Y:S04]  /*0260*/  LDG.E R23, desc[UR6][R4.64+-0xc] ;  /* 0xfffff40604177981 */ /* 0x000ee8000c1e1900 */
[----:B------:R-:W4:Y:S01]  /*0270*/  LDG.E R29, desc[UR6][R4.64+-0x8] ;  /* 0xfffff806041d7981 */ /* 0x000f22000c1e1900 */
[----:B0-----:R-:W-:-:S05]  /*0280*/  IMAD.WIDE R14, R22, 0x4, R14 ;  /* 0x00000004160e7825 */ /* 0x001fca00078e020e */
[----:B------:R0:W2:Y:S01]  /*0290*/  LDG.E R24, desc[UR6][R14.64] ;  /* 0x000000060e187981 */ /* 0x0000a2000c1e1900 */
[----:B------:R-:W-:-:S04]  /*02a0*/  IMAD.WIDE R12, R3, 0x4, R14 ;  /* 0x00000004030c7825 */ /* 0x000fc800078e020e */
[C---:B------:R-:W-:Y:S02]  /*02b0*/  IMAD.WIDE R6, R3.reuse, 0x4, R12 ;  /* 0x0000000403067825 */ /* 0x040fe400078e020c */
[----:B------:R-:W3:Y:S02]  /*02c0*/  LDG.E R12, desc[UR6][R12.64] ;  /* 0x000000060c0c7981 */ /* 0x000ee4000c1e1900 */
[C---:B------:R-:W-:Y:S02]  /*02d0*/  IMAD.WIDE R8, R3.reuse, 0x4, R6 ;  /* 0x0000000403087825 */ /* 0x040fe400078e0206 */
[----:B------:R1:W4:Y:S02]  /*02e0*/  LDG.E R28, desc[UR6][R6.64] ;  /* 0x00000006061c7981 */ /* 0x000324000c1e1900 */
[C---:B------:R-:W-:Y:S02]  /*02f0*/  IMAD.WIDE R10, R3.reuse, 0x4, R8 ;  /* 0x00000004030a7825 */ /* 0x040fe400078e0208 */
[----:B------:R-:W5:Y:S02]  /*0300*/  LDG.E R8, desc[UR6][R8.64] ;  /* 0x0000000608087981 */ /* 0x000f64000c1e1900 */
[----:B0-----:R-:W-:-:S05]  /*0310*/  IMAD.WIDE R14, R3, 0x4, R10 ;  /* 0x00000004030e7825 */ /* 0x001fca00078e020a */
[----:B------:R-:W5:Y:S04]  /*0320*/  LDG.E R13, desc[UR6][R14.64] ;  /* 0x000000060e0d7981 */ /* 0x000f68000c1e1900 */
[----:B------:R-:W5:Y:S04]  /*0330*/  LDG.E R9, desc[UR6][R10.64] ;  /* 0x000000060a097981 */ /* 0x000f68000c1e1900 */
[----:B------:R-:W5:Y:S04]  /*0340*/  LDG.E R11, desc[UR6][R4.64+-0x4] ;  /* 0xfffffc06040b7981 */ /* 0x000f68000c1e1900 */
[----:B------:R-:W5:Y:S01]  /*0350*/  LDG.E R10, desc[UR6][R4.64+0x8] ;  /* 0x00000806040a7981 */ /* 0x000f62000c1e1900 */
[----:B--2---:R-:W-:Y:S01]  /*0360*/  FFMA R24, R21, R24, R26 ;  /* 0x0000001815187223 */ /* 0x004fe2000000001a */
[----:B------:R-:W-:-:S02]  /*0370*/  IMAD.WIDE R26, R3, 0x4, R14 ;  /* 0x00000004031a7825 */ /* 0x000fc400078e020e */
[----:B------:R-:W2:Y:S04]  /*0380*/  LDG.E R21, desc[UR6][R4.64] ;  /* 0x0000000604157981 */ /* 0x000ea8000c1e1900 */
[----:B------:R-:W2:Y:S01]  /*0390*/  LDG.E R14, desc[UR6][R4.64+0x4] ;  /* 0x00000406040e7981 */ /* 0x000ea2000c1e1900 */
[----:B-1----:R-:W-:-:S03]  /*03a0*/  IMAD.WIDE R6, R3, 0x4, R26 ;  /* 0x0000000403067825 */ /* 0x002fc600078e021a */
[----:B------:R-:W2:Y:S04]  /*03b0*/  LDG.E R15, desc[UR6][R4.64+0xc] ;  /* 0x00000c06040f7981 */ /* 0x000ea8000c1e1900 */
[----:B------:R-:W2:Y:S04]  /*03c0*/  LDG.E R6, desc[UR6][R6.64] ;  /* 0x0000000606067981 */ /* 0x000ea8000c1e1900 */
[----:B------:R-:W2:Y:S01]  /*03d0*/  LDG.E R5, desc[UR6][R26.64] ;  /* 0x000000061a057981 */ /* 0x000ea2000c1e1900 */
[----:B---3--:R-:W-:Y:S01]  /*03e0*/  FFMA R12, R23, R12, R24 ;  /* 0x0000000c170c7223 */ /* 0x008fe20000000018 */
[----:B------:R-:W-:-:S03]  /*03f0*/  IADD3 R20, PT, PT, R20, 0x8, RZ ;  /* 0x0000000814147810 */ /* 0x000fc60007ffe0ff */
[----:B----4-:R-:W-:Y:S01]  /*0400*/  FFMA R12, R29, R28, R12 ;  /* 0x0000001c1d0c7223 */ /* 0x010fe2000000000c */
[----:B------:R-:W-:Y:S02]  /*0410*/  ISETP.NE.AND P1, PT, R20, RZ, PT ;  /* 0x000000ff1400720c */ /* 0x000fe40003f25270 */
[----:B------:R-:W-:Y:S01]  /*0420*/  LEA R22, R3, R22, 0x3 ;  /* 0x0000001603167211 */ /* 0x000fe200078e18ff */
[----:B-----5:R-:W-:Y:S01]  /*0430*/  FFMA R8, R11, R8, R12 ;  /* 0x000000080b087223 */ /* 0x020fe2000000000c */
[----:B------:R-:W-:-:S03]  /*0440*/  IADD3 R2, PT, PT, R2, 0x8, RZ ;  /* 0x0000000802027810 */ /* 0x000fc60007ffe0ff */
[----:B--2---:R-:W-:-:S04]  /*0450*/  FFMA R9, R21, R9, R8 ;  /* 0x0000000915097223 */ /* 0x004fc80000000008 */
[----:B------:R-:W-:-:S04]  /*0460*/  FFMA R9, R14, R13, R9 ;  /* 0x0000000d0e097223 */ /* 0x000fc80000000009 */
[----:B------:R-:W-:-:S04]  /*0470*/  FFMA R10, R10, R5, R9 ;  /* 0x000000050a0a7223 */ /* 0x000fc80000000009 */
[----:B------:R-:W-:Y:S01]  /*0480*/  FFMA R26, R15, R6, R10 ;  /* 0x000000060f1a7223 */ /* 0x000fe2000000000a */
[----:B------:R-:W-:Y:S06]  /*0490*/  @P1 BRA `(.L_x_8) ;  /* 0xfffffffc005c1947 */ /* 0x000fec000383ffff */
.L_x_7:
[----:B------:R-:W-:Y:S05]  /*04a0*/  @!P0 BRA `(.L_x_6) ;  /* 0x0000000000d48947 */ /* 0x000fea0003800000 */
[----:B------:R-:W-:Y:S02]  /*04b0*/  ISETP.GE.U32.AND P0, PT, R25, 0x4, PT ;  /* 0x000000041900780c */ /* 0x000fe40003f06070 */
[----:B------:R-:W-:-:S04]  /*04c0*/  LOP3.LUT R2, R17, 0x3, RZ, 0xc0, !PT ;  /* 0x0000000311027812 */ /* 0x000fc800078ec0ff */
[----:B------:R-:W-:-:S07]  /*04d0*/  ISETP.NE.AND P1, PT, R2, RZ, PT ;  /* 0x000000ff0200720c */ /* 0x000fce0003f25270 */
[----:B------:R-:W-:Y:S06]  /*04e0*/  @!P0 BRA `(.L_x_9) ;  /* 0x0000000000588947 */ /* 0x000fec0003800000 */
[----:B------:R-:W0:Y:S01]  /*04f0*/  LDC.64 R10, c[0x0][0x398] ;  /* 0x0000e600ff0a7b82 */ /* 0x000e220000000a00 */
[----:B------:R-:W-:Y:S01]  /*0500*/  IMAD R9, R19, R3, R16 ;  /* 0x0000000313097224 */ /* 0x000fe200078e0210 */
[----:B------:R-:W-:-:S06]  /*0510*/  IADD3 R7, PT, PT, R18, R19, RZ ;  /* 0x0000001312077210 */ /* 0x000fcc0007ffe0ff */
[----:B------:R-:W1:Y:S01]  /*0520*/  LDC.64 R4, c[0x0][0x390] ;  /* 0x0000e400ff047b82 */ /* 0x000e620000000a00 */
[----:B0-----:R-:W-:-:S04]  /*0530*/  IMAD.WIDE R10, R9, 0x4, R10 ;  /* 0x00000004090a7825 */ /* 0x001fc800078e020a */
[----:B------:R-:W-:Y:S02]  /*0540*/  IMAD.WIDE R12, R3, 0x4, R10 ;  /* 0x00000004030c7825 */ /* 0x000fe400078e020a */
[----:B------:R-:W2:Y:S02]  /*0550*/  LDG.E R10, desc[UR6][R10.64] ;  /* 0x000000060a0a7981 */ /* 0x000ea4000c1e1900 */
[----:B-1----:R-:W-:-:S04]  /*0560*/  IMAD.WIDE R4, R7, 0x4, R4 ;  /* 0x0000000407047825 */ /* 0x002fc800078e0204 */
[C---:B------:R-:W-:Y:S01]  /*0570*/  IMAD.WIDE R6, R3.reuse, 0x4, R12 ;  /* 0x0000000403067825 */ /* 0x040fe200078e020c */
[----:B------:R-:W2:Y:S04]  /*0580*/  LDG.E R15, desc[UR6][R4.64] ;  /* 0x00000006040f7981 */ /* 0x000ea8000c1e1900 */
[----:B------:R-:W3:Y:S01]  /*0590*/  LDG.E R12, desc[UR6][R12.64] ;  /* 0x000000060c0c7981 */ /* 0x000ee2000c1e1900 */
[----:B------:R-:W-:-:S03]  /*05a0*/  IMAD.WIDE R8, R3, 0x4, R6 ;  /* 0x0000000403087825 */ /* 0x000fc600078e0206 */
[----:B------:R-:W3:Y:S04]  /*05b0*/  LDG.E R14, desc[UR6][R4.64+0x4] ;  /* 0x00000406040e7981 */ /* 0x000ee8000c1e1900 */
[----:B------:R-:W4:Y:S04]  /*05c0*/  LDG.E R20, desc[UR6][R6.64] ;  /* 0x0000000606147981 */ /* 0x000f28000c1e1900 */
[----:B------:R-:W4:Y:S04]  /*05d0*/  LDG.E R21, desc[UR6][R4.64+0x8] ;  /* 0x0000080604157981 */ /* 0x000f28000c1e1900 */
[----:B------:R-:W5:Y:S04]  /*05e0*/  LDG.E R23, desc[UR6][R4.64+0xc] ;  /* 0x00000c0604177981 */ /* 0x000f68000c1e1900 */
[----:B------:R-:W5:Y:S01]  /*05f0*/  LDG.E R8, desc[UR6][R8.64] ;  /* 0x0000000608087981 */ /* 0x000f62000c1e1900 */
[----:B------:R-:W-:Y:S01]  /*0600*/  IADD3 R19, PT, PT, R19, 0x4, RZ ;  /* 0x0000000413137810 */ /* 0x000fe20007ffe0ff */
[----:B--2---:R-:W-:-:S04]  /*0610*/  FFMA R15, R15, R10, R26 ;  /* 0x0000000a0f0f7223 */ /* 0x004fc8000000001a */
[----:B---3--:R-:W-:-:S04]  /*0620*/  FFMA R14, R14, R12, R15 ;  /* 0x0000000c0e0e7223 */ /* 0x008fc8000000000f */
[----:B----4-:R-:W-:-:S04]  /*0630*/  FFMA R14, R21, R20, R14 ;  /* 0x00000014150e7223 */ /* 0x010fc8000000000e */
[----:B-----5:R-:W-:-:S07]  /*0640*/  FFMA R26, R23, R8, R14 ;  /* 0x00000008171a7223 */ /* 0x020fce000000000e */
.L_x_9:
[----:B------:R-:W-:Y:S05]  /*0650*/  @!P1 BRA `(.L_x_6) ;  /* 0x0000000000689947 */ /* 0x000fea0003800000 */
[----:B------:R-:W0:Y:S01]  /*0660*/  LDC.64 R10, c[0x0][0x398] ;  /* 0x0000e600ff0a7b82 */ /* 0x000e220000000a00 */
[----:B------:R-:W-:Y:S02]  /*0670*/  ISETP.NE.AND P0, PT, R2, 0x1, PT ;  /* 0x000000010200780c */ /* 0x000fe40003f05270 */
[----:B------:R-:W-:-:S04]  /*0680*/  LOP3.LUT R17, R17, 0x1, RZ, 0xc0, !PT ;  /* 0x0000000111117812 */ /* 0x000fc800078ec0ff */
[----:B------:R-:W-:Y:S01]  /*0690*/  ISETP.NE.U32.AND P1, PT, R17, 0x1, PT ;  /* 0x000000011100780c */ /* 0x000fe20003f25070 */
[----:B------:R-:W1:Y:S06]  /*06a0*/  LDC.64 R8, c[0x0][0x390] ;  /* 0x0000e400ff087b82 */ /* 0x000e6c0000000a00 */
[C---:B------:R-:W-:Y:S01]  /*06b0*/  @P0 IMAD R15, R19.reuse, R3, R16 ;  /* 0x00000003130f0224 */ /* 0x040fe200078e0210 */
[----:B------:R-:W-:Y:S01]  /*06c0*/  @P0 IADD3 R13, PT, PT, R18, R19, RZ ;  /* 0x00000013120d0210 */ /* 0x000fe20007ffe0ff */
[----:B------:R-:W2:Y:S01]  /*06d0*/  LDC.64 R6, c[0x0][0x390] ;  /* 0x0000e400ff067b82 */ /* 0x000ea20000000a00 */
[----:B------:R-:W-:-:S07]  /*06e0*/  @P0 IADD3 R19, PT, PT, R19, 0x2, RZ ;  /* 0x0000000213130810 */ /* 0x000fce0007ffe0ff */
[----:B------:R-:W3:Y:S01]  /*06f0*/  LDC.64 R4, c[0x0][0x398] ;  /* 0x0000e600ff047b82 */ /* 0x000ee20000000a00 */
[----:B0-----:R-:W-:Y:S01]  /*0700*/  @P0 IMAD.WIDE R10, R15, 0x4, R10 ;  /* 0x000000040f0a0825 */ /* 0x001fe200078e020a */
[----:B------:R-:W-:-:S03]  /*0710*/  @!P1 IADD3 R15, PT, PT, R18, R19, RZ ;  /* 0x00000013120f9210 */ /* 0x000fc60007ffe0ff */
[----:B------:R-:W-:Y:S01]  /*0720*/  @!P1 IMAD R19, R19, R3, R16 ;  /* 0x0000000313139224 */ /* 0x000fe200078e0210 */
[----:B------:R-:W4:Y:S01]  /*0730*/  @P0 LDG.E R2, desc[UR6][R10.64] ;  /* 0x000000060a020981 */ /* 0x000f22000c1e1900 */
[----:B-1----:R-:W-:-:S04]  /*0740*/  @P0 IMAD.WIDE R8, R13, 0x4, R8 ;  /* 0x000000040d080825 */ /* 0x002fc800078e0208 */
[----:B------:R-:W-:Y:S01]  /*0750*/  @P0 IMAD.WIDE R12, R3, 0x4, R10 ;  /* 0x00000004030c0825 */ /* 0x000fe200078e020a */
[----:B------:R-:W4:Y:S03]  /*0760*/  @P0 LDG.E R17, desc[UR6][R8.64] ;  /* 0x0000000608110981 */ /* 0x000f26000c1e1900 */
[----:B--2---:R-:W-:Y:S01]  /*0770*/  @!P1 IMAD.WIDE R6, R15, 0x4, R6 ;  /* 0x000000040f069825 */ /* 0x004fe200078e0206 */
[----:B------:R-:W2:Y:S04]  /*0780*/  @P0 LDG.E R21, desc[UR6][R8.64+0x4] ;  /* 0x0000040608150981 */ /* 0x000ea8000c1e1900 */
[----:B------:R-:W2:Y:S01]  /*0790*/  @P0 LDG.E R12, desc[UR6][R12.64] ;  /* 0x000000060c0c0981 */ /* 0x000ea2000c1e1900 */
[----:B---3--:R-:W-:-:S03]  /*07a0*/  @!P1 IMAD.WIDE R4, R19, 0x4, R4 ;  /* 0x0000000413049825 */ /* 0x008fc600078e0204 */
[----:B------:R-:W3:Y:S04]  /*07b0*/  @!P1 LDG.E R7, desc[UR6][R6.64] ;  /* 0x0000000606079981 */ /* 0x000ee8000c1e1900 */
[----:B------:R-:W3:Y:S01]  /*07c0*/  @!P1 LDG.E R4, desc[UR6][R4.64] ;  /* 0x0000000604049981 */ /* 0x000ee2000c1e1900 */
[----:B----4-:R-:W-:-:S04]  /*07d0*/  @P0 FFMA R2, R17, R2, R26 ;  /* 0x0000000211020223 */ /* 0x010fc8000000001a */
[----:B--2---:R-:W-:-:S04]  /*07e0*/  @P0 FFMA R26, R21, R12, R2 ;  /* 0x0000000c151a0223 */ /* 0x004fc80000000002 */
[----:B---3--:R-:W-:-:S07]  /*07f0*/  @!P1 FFMA R26, R7, R4, R26 ;  /* 0x00000004071a9223 */ /* 0x008fce000000001a */
.L_x_6:
[----:B------:R-:W0:Y:S01]  /*0800*/  LDC.64 R4, c[0x0][0x3a8] ;  /* 0x0000ea00ff047b82 */ /* 0x000e220000000a00 */
[----:B------:R-:W-:Y:S01]  /*0810*/  IMAD R3, R0, R3, R16 ;  /* 0x0000000300037224 */ /* 0x000fe200078e0210 */
        /* <DEDUP_REMOVED lines=8> */
.L_x_10:
        /* <DEDUP_REMOVED lines=14> */
.L_x_13:


//--------------------- .nv.shared._Z20warp_tiling_improvediiifPKfS0_fPf --------------------------
	.section	.nv.shared._Z20warp_tiling_improvediiifPKfS0_fPf,"aw",@nobits
	.sectionflags	@""
	.align	4
.nv.shared._Z20warp_tiling_improvediiifPKfS0_fPf:
	.zero		9472


//--------------------- .nv.shared.reserved.0     --------------------------
	.section	.nv.shared.reserved.0,"aw",@nobits
	.weak		__nv_reservedSMEM_offset_0_alias
	.size		__nv_reservedSMEM_offset_0_alias, 0, 64
	.other		__nv_reservedSMEM_offset_0_alias,@"STO_CUDA_RESERVED_SHARED STV_DEFAULT"
__nv_reservedSMEM_offset_0_alias:
	.zero		0
	.zero		64


//--------------------- .nv.shared._Z11warp_tilingiiifPKfS0_fPf --------------------------
	.section	.nv.shared._Z11warp_tilingiiifPKfS0_fPf,"aw",@nobits
	.sectionflags	@""
	.align	4
.nv.shared._Z11warp_tilingiiifPKfS0_fPf:
	.zero		9216


//--------------------- .nv.constant0._Z20warp_tiling_improvediiifPKfS0_fPf --------------------------
	.section	.nv.constant0._Z20warp_tiling_improvediiifPKfS0_fPf,"a",@progbits
	.sectionflags	@""
	.align	4
.nv.constant0._Z20warp_tiling_improvediiifPKfS0_fPf:
	.zero		944


//--------------------- .nv.constant0._Z11warp_tilingiiifPKfS0_fPf --------------------------
	.section	.nv.constant0._Z11warp_tilingiiifPKfS0_fPf,"a",@progbits
	.sectionflags	@""
	.align	4
.nv.constant0._Z11warp_tilingiiifPKfS0_fPf:
	.zero		944


//--------------------- .nv.constant0._Z12naive_kerneliiifPKfS0_fPf --------------------------
	.section	.nv.constant0._Z12naive_kerneliiifPKfS0_fPf,"a",@progbits
	.sectionflags	@""
	.align	4
.nv.constant0._Z12naive_kerneliiifPKfS0_fPf:
	.zero		944


//--------------------- SYMBOLS --------------------------

	.type		.nv.reservedSmem.offset0,@object
	.size		.nv.reservedSmem.offset0,0x4
	.type		.nv.reservedSmem.cap,@object
	.size		.nv.reservedSmem.cap,0x4
